// auto-generated by cutlass_sweep.gemm — config: {"arch": "sm_100", "cluster_m": 8, "cluster_n": 1, "dtype": "tf32", "dtype_b": "tf32", "layout": "nt", "stages": 0, "tile_k": 64, "tile_m": 64, "tile_n": 64}
#include "cutlass/cutlass.h"
#include "cutlass/gemm/collective/collective_builder.hpp"
#include "cutlass/gemm/device/gemm_universal_adapter.h"
#include "cutlass/gemm/kernel/gemm_universal.hpp"
#include "cutlass/epilogue/collective/collective_builder.hpp"

using ElemA = cutlass::tfloat32_t;
using ElemB = cutlass::tfloat32_t;
using ElemCD = cutlass::tfloat32_t;
using Acc  = float;
using TileShape    = cute::Shape<cute::_64, cute::_64, cute::_64>;
using ClusterShape = cute::Shape<cute::_8, cute::_1, cute::_1>;

using CollectiveEpilogue = typename cutlass::epilogue::collective::CollectiveBuilder<
    cutlass::arch::Sm100, cutlass::arch::OpClassTensorOp,
    TileShape, ClusterShape,
    cutlass::epilogue::collective::EpilogueTileAuto,
    Acc, Acc,
    ElemCD, cutlass::layout::RowMajor, 128 / cutlass::sizeof_bits<ElemCD>::value,
    ElemCD, cutlass::layout::RowMajor, 128 / cutlass::sizeof_bits<ElemCD>::value,
    cutlass::epilogue::collective::EpilogueScheduleAuto
  >::CollectiveOp;

using CollectiveMainloop = typename cutlass::gemm::collective::CollectiveBuilder<
    cutlass::arch::Sm100, cutlass::arch::OpClassTensorOp,
    ElemA, cutlass::layout::RowMajor, 128 / cutlass::sizeof_bits<ElemA>::value,
    ElemB, cutlass::layout::ColumnMajor, 128 / cutlass::sizeof_bits<ElemB>::value,
    Acc,
    TileShape, ClusterShape,
    cutlass::gemm::collective::StageCountAutoCarveout<static_cast<int>(sizeof(typename CollectiveEpilogue::SharedStorage))>,
    cutlass::gemm::collective::KernelScheduleAuto
  >::CollectiveOp;

using GemmKernel = cutlass::gemm::kernel::GemmUniversal<
    cute::Shape<int,int,int,int>,
    CollectiveMainloop,
    CollectiveEpilogue
>;
using Gemm = cutlass::gemm::device::GemmUniversalAdapter<GemmKernel>;

// Force the device kernel symbol into the cubin without needing a host main.
auto* _anchor = &cutlass::device_kernel<GemmKernel>;


// ===== COMPILED SASS (sm_100a) =====

	.target	sm_100a

	.elftype	@"ET_EXEC"


//--------------------- .note.nv.tkinfo           --------------------------
	.section	.note.nv.tkinfo,"",@"SHT_NOTE"
	.sectionflags	@"SHF_NOTE_NV_TKINFO"
	.tkinfo
        /*0018*/ 	.word	0x00000002
        /*0030*/ 	.string	""
        /*0030*/ 	.string	"ptxas"
        /*0030*/ 	.string	"Cuda compilation tools, release 13.0, V13.0.88"
        /*0030*/ 	.string	"Build cuda_13.0.r13.0/compiler.36424714_0"
        /*0030*/ 	.string	"-arch sm_100a -m 64 "



//--------------------- .note.nv.cuinfo           --------------------------
	.section	.note.nv.cuinfo,"",@"SHT_NOTE"
	.sectionflags	@"SHF_NOTE_NV_CUINFO"
        /*0018*/ 	.short	0x0002
        /*001a*/ 	.short	0x0064
        /*001c*/ 	.short	0x0082
	.zero		2


//--------------------- .nv.info                  --------------------------
	.section	.nv.info,"",@"SHT_CUDA_INFO"
	.align	4


	//----- nvinfo : EIATTR_REGCOUNT
	.align		4
        /*0000*/ 	.byte	0x04, 0x2f
        /*0002*/ 	.short	(.L_19 - .L_18)
	.align		4
.L_18:
        /*0004*/ 	.word	index@(_ZN7cutlass13device_kernelINS_4gemm6kernel13GemmUniversalIN4cute5tupleIJiiiiEEENS1_10collective13CollectiveMmaINS1_35MainloopSm100TmaUmmaWarpSpecializedILi6ELi2ELi4ENS5_IJNS4_1CILi8EEENSA_ILi1EEESC_EEEEENS5_IJNSA_ILi64EEESF_SF_EEENS_10tfloat32_tENS5_IJlSC_lEEESH_SI_NS4_8TiledMMAINS4_8MMA_AtomIJNS4_17SM100_MMA_TF32_SSISH_SH_fLi64ELi64ELNS4_4UMMA5MajorE0ELSN_0ELNSM_7ScaleInE0ELSO_0EEEEEENS4_6LayoutINS5_IJSC_SC_SC_EEENS5_IJNSA_ILi0EEEST_ST_EEEEENS5_IJNS4_10UnderscoreESW_SW_EEEEENS4_13SM90_TMA_LOADENS4_14ComposedLayoutINS4_7SwizzleILi3ELi4ELi3EEENS4_18smem_ptr_flag_bitsILi32EEENSR_INS5_IJSB_NSA_ILi32EEEEEENS5_IJS15_SC_EEEEEEEvNS4_8identityENS4_23SM90_TMA_LOAD_MULTICASTES19_vS1A_EENS_8epilogue10collective18CollectiveEpilogueINS1D_23Sm100TmaWarpSpecializedILi3ELi2ELi16ELb1ELb0EEEJSG_NS5_IJNSR_ISF_SC_EENSR_IS15_SC_EEEEESH_SI_SH_SI_NS1D_6fusion15FusionCallbacksIS1H_NS1L_17LinearCombinationISH_fSH_fLNS_15FloatRoundStyleE2EEESG_S1K_JEEENS4_5SM1004TMEM4LOAD26SM100_TMEM_LOAD_16dp128b8xESZ_S19_NS4_17SM75_U32x4_LDSM_NENS4_14SM90_TMA_STOREES19_NS4_17SM90_U32x4_STSM_NENS4_39AutoVectorizingCopyWithAssumedAlignmentILi128EEEEEEvvEEEEvNT_6ParamsE)
        /*0008*/ 	.word	0x00000050


	//----- nvinfo : EIATTR_FRAME_SIZE
	.align		4
.L_19:
        /*000c*/ 	.byte	0x04, 0x11
        /*000e*/ 	.short	(.L_21 - .L_20)
	.align		4
.L_20:
        /*0010*/ 	.word	index@($__internal_2_$__cuda_sm10x_tcgen05_guardrail_trap_unallocated_columns_being_dealloced)
        /*0014*/ 	.word	0x00000000


	//----- nvinfo : EIATTR_FRAME_SIZE
	.align		4
.L_21:
        /*0018*/ 	.byte	0x04, 0x11
        /*001a*/ 	.short	(.L_23 - .L_22)
	.align		4
.L_22:
        /*001c*/ 	.word	index@($__internal_1_$__cuda_sm10x_tcgen05_guardrail_trap_phase_invalid_during_alloc)
        /*0020*/ 	.word	0x00000000


	//----- nvinfo : EIATTR_FRAME_SIZE
	.align		4
.L_23:
        /*0024*/ 	.byte	0x04, 0x11
        /*0026*/ 	.short	(.L_25 - .L_24)
	.align		4
.L_24:
        /*0028*/ 	.word	index@($__internal_0_$__cuda_sm10x_tcgen05_guardrail_trap_col_being_dealloced_not_returned_by_alloc)
        /*002c*/ 	.word	0x00000000


	//----- nvinfo : EIATTR_FRAME_SIZE
	.align		4
.L_25:
        /*0030*/ 	.byte	0x04, 0x11
        /*0032*/ 	.short	(.L_27 - .L_26)
	.align		4
.L_26:
        /*0034*/ 	.word	index@(_ZN7cutlass13device_kernelINS_4gemm6kernel13GemmUniversalIN4cute5tupleIJiiiiEEENS1_10collective13CollectiveMmaINS1_35MainloopSm100TmaUmmaWarpSpecializedILi6ELi2ELi4ENS5_IJNS4_1CILi8EEENSA_ILi1EEESC_EEEEENS5_IJNSA_ILi64EEESF_SF_EEENS_10tfloat32_tENS5_IJlSC_lEEESH_SI_NS4_8TiledMMAINS4_8MMA_AtomIJNS4_17SM100_MMA_TF32_SSISH_SH_fLi64ELi64ELNS4_4UMMA5MajorE0ELSN_0ELNSM_7ScaleInE0ELSO_0EEEEEENS4_6LayoutINS5_IJSC_SC_SC_EEENS5_IJNSA_ILi0EEEST_ST_EEEEENS5_IJNS4_10UnderscoreESW_SW_EEEEENS4_13SM90_TMA_LOADENS4_14ComposedLayoutINS4_7SwizzleILi3ELi4ELi3EEENS4_18smem_ptr_flag_bitsILi32EEENSR_INS5_IJSB_NSA_ILi32EEEEEENS5_IJS15_SC_EEEEEEEvNS4_8identityENS4_23SM90_TMA_LOAD_MULTICASTES19_vS1A_EENS_8epilogue10collective18CollectiveEpilogueINS1D_23Sm100TmaWarpSpecializedILi3ELi2ELi16ELb1ELb0EEEJSG_NS5_IJNSR_ISF_SC_EENSR_IS15_SC_EEEEESH_SI_SH_SI_NS1D_6fusion15FusionCallbacksIS1H_NS1L_17LinearCombinationISH_fSH_fLNS_15FloatRoundStyleE2EEESG_S1K_JEEENS4_5SM1004TMEM4LOAD26SM100_TMEM_LOAD_16dp128b8xESZ_S19_NS4_17SM75_U32x4_LDSM_NENS4_14SM90_TMA_STOREES19_NS4_17SM90_U32x4_STSM_NENS4_39AutoVectorizingCopyWithAssumedAlignmentILi128EEEEEEvvEEEEvNT_6ParamsE)
        /*0038*/ 	.word	0x00000000


	//----- nvinfo : EIATTR_MIN_STACK_SIZE
	.align		4
.L_27:
        /*003c*/ 	.byte	0x04, 0x12
        /*003e*/ 	.short	(.L_29 - .L_28)
	.align		4
.L_28:
        /*0040*/ 	.word	index@(_ZN7cutlass13device_kernelINS_4gemm6kernel13GemmUniversalIN4cute5tupleIJiiiiEEENS1_10collective13CollectiveMmaINS1_35MainloopSm100TmaUmmaWarpSpecializedILi6ELi2ELi4ENS5_IJNS4_1CILi8EEENSA_ILi1EEESC_EEEEENS5_IJNSA_ILi64EEESF_SF_EEENS_10tfloat32_tENS5_IJlSC_lEEESH_SI_NS4_8TiledMMAINS4_8MMA_AtomIJNS4_17SM100_MMA_TF32_SSISH_SH_fLi64ELi64ELNS4_4UMMA5MajorE0ELSN_0ELNSM_7ScaleInE0ELSO_0EEEEEENS4_6LayoutINS5_IJSC_SC_SC_EEENS5_IJNSA_ILi0EEEST_ST_EEEEENS5_IJNS4_10UnderscoreESW_SW_EEEEENS4_13SM90_TMA_LOADENS4_14ComposedLayoutINS4_7SwizzleILi3ELi4ELi3EEENS4_18smem_ptr_flag_bitsILi32EEENSR_INS5_IJSB_NSA_ILi32EEEEEENS5_IJS15_SC_EEEEEEEvNS4_8identityENS4_23SM90_TMA_LOAD_MULTICASTES19_vS1A_EENS_8epilogue10collective18CollectiveEpilogueINS1D_23Sm100TmaWarpSpecializedILi3ELi2ELi16ELb1ELb0EEEJSG_NS5_IJNSR_ISF_SC_EENSR_IS15_SC_EEEEESH_SI_SH_SI_NS1D_6fusion15FusionCallbacksIS1H_NS1L_17LinearCombinationISH_fSH_fLNS_15FloatRoundStyleE2EEESG_S1K_JEEENS4_5SM1004TMEM4LOAD26SM100_TMEM_LOAD_16dp128b8xESZ_S19_NS4_17SM75_U32x4_LDSM_NENS4_14SM90_TMA_STOREES19_NS4_17SM90_U32x4_STSM_NENS4_39AutoVectorizingCopyWithAssumedAlignmentILi128EEEEEEvvEEEEvNT_6ParamsE)
        /*0044*/ 	.word	0x00000000
.L_29:


//--------------------- .nv.compat                --------------------------
	.section	.nv.compat,"",@"SHT_CUDA_COMPAT_INFO"
	.align	4
        /*0000*/ 	.byte	0x02, 0x09, 0x01, 0x00, 0x02, 0x02, 0x02, 0x00, 0x02, 0x05, 0x05, 0x00, 0x03, 0x07, 0x01, 0x01
        /*0010*/ 	.byte	0x02, 0x03, 0x01, 0x00, 0x02, 0x06, 0x01, 0x00, 0x04, 0x0b, 0x08, 0x00, 0x09, 0x00, 0x00, 0x00
        /*0020*/ 	.byte	0x00, 0x00, 0x00, 0x00


//--------------------- .nv.info._ZN7cutlass13device_kernelINS_4gemm6kernel13GemmUniversalIN4cute5tupleIJiiiiEEENS1_10collective13CollectiveMmaINS1_35MainloopSm100TmaUmmaWarpSpecializedILi6ELi2ELi4ENS5_IJNS4_1CILi8EEENSA_ILi1EEESC_EEEEENS5_IJNSA_ILi64EEESF_SF_EEENS_10tfloat32_tENS5_IJlSC_lEEESH_SI_NS4_8TiledMMAINS4_8MMA_AtomIJNS4_17SM100_MMA_TF32_SSISH_SH_fLi64ELi64ELNS4_4UMMA5MajorE0ELSN_0ELNSM_7ScaleInE0ELSO_0EEEEEENS4_6LayoutINS5_IJSC_SC_SC_EEENS5_IJNSA_ILi0EEEST_ST_EEEEENS5_IJNS4_10UnderscoreESW_SW_EEEEENS4_13SM90_TMA_LOADENS4_14ComposedLayoutINS4_7SwizzleILi3ELi4ELi3EEENS4_18smem_ptr_flag_bitsILi32EEENSR_INS5_IJSB_NSA_ILi32EEEEEENS5_IJS15_SC_EEEEEEEvNS4_8identityENS4_23SM90_TMA_LOAD_MULTICASTES19_vS1A_EENS_8epilogue10collective18CollectiveEpilogueINS1D_23Sm100TmaWarpSpecializedILi3ELi2ELi16ELb1ELb0EEEJSG_NS5_IJNSR_ISF_SC_EENSR_IS15_SC_EEEEESH_SI_SH_SI_NS1D_6fusion15FusionCallbacksIS1H_NS1L_17LinearCombinationISH_fSH_fLNS_15FloatRoundStyleE2EEESG_S1K_JEEENS4_5SM1004TMEM4LOAD26SM100_TMEM_LOAD_16dp128b8xESZ_S19_NS4_17SM75_U32x4_LDSM_NENS4_14SM90_TMA_STOREES19_NS4_17SM90_U32x4_STSM_NENS4_39AutoVectorizingCopyWithAssumedAlignmentILi128EEEEEEvvEEEEvNT_6ParamsE --------------------------
	.section	.nv.info._ZN7cutlass13device_kernelINS_4gemm6kernel13GemmUniversalIN4cute5tupleIJiiiiEEENS1_10collective13CollectiveMmaINS1_35MainloopSm100TmaUmmaWarpSpecializedILi6ELi2ELi4ENS5_IJNS4_1CILi8EEENSA_ILi1EEESC_EEEEENS5_IJNSA_ILi64EEESF_SF_EEENS_10tfloat32_tENS5_IJlSC_lEEESH_SI_NS4_8TiledMMAINS4_8MMA_AtomIJNS4_17SM100_MMA_TF32_SSISH_SH_fLi64ELi64ELNS4_4UMMA5MajorE0ELSN_0ELNSM_7ScaleInE0ELSO_0EEEEEENS4_6LayoutINS5_IJSC_SC_SC_EEENS5_IJNSA_ILi0EEEST_ST_EEEEENS5_IJNS4_10UnderscoreESW_SW_EEEEENS4_13SM90_TMA_LOADENS4_14ComposedLayoutINS4_7SwizzleILi3ELi4ELi3EEENS4_18smem_ptr_flag_bitsILi32EEENSR_INS5_IJSB_NSA_ILi32EEEEEENS5_IJS15_SC_EEEEEEEvNS4_8identityENS4_23SM90_TMA_LOAD_MULTICASTES19_vS1A_EENS_8epilogue10collective18CollectiveEpilogueINS1D_23Sm100TmaWarpSpecializedILi3ELi2ELi16ELb1ELb0EEEJSG_NS5_IJNSR_ISF_SC_EENSR_IS15_SC_EEEEESH_SI_SH_SI_NS1D_6fusion15FusionCallbacksIS1H_NS1L_17LinearCombinationISH_fSH_fLNS_15FloatRoundStyleE2EEESG_S1K_JEEENS4_5SM1004TMEM4LOAD26SM100_TMEM_LOAD_16dp128b8xESZ_S19_NS4_17SM75_U32x4_LDSM_NENS4_14SM90_TMA_STOREES19_NS4_17SM90_U32x4_STSM_NENS4_39AutoVectorizingCopyWithAssumedAlignmentILi128EEEEEEvvEEEEvNT_6ParamsE,"",@"SHT_CUDA_INFO"
	.sectionflags	@""
	.align	4


	//----- nvinfo : EIATTR_CUDA_API_VERSION
	.align		4
        /*0000*/ 	.byte	0x04, 0x37
        /*0002*/ 	.short	(.L_31 - .L_30)
.L_30:
        /*0004*/ 	.word	0x00000082


	//----- nvinfo : EIATTR_KPARAM_INFO
	.align		4
.L_31:
        /*0008*/ 	.byte	0x04, 0x17
        /*000a*/ 	.short	(.L_33 - .L_32)
.L_32:
        /*000c*/ 	.word	0x00000000
        /*0010*/ 	.short	0x0000
        /*0012*/ 	.short	0x0000
        /*0014*/ 	.byte	0x00, 0xf0, 0x01, 0x20


	//----- nvinfo : EIATTR_AT_ENTRY_FRAGMENTS
	.align		4
.L_33:
        /*0018*/ 	.byte	0x04, 0x4f
        /*001a*/ 	.short	(.L_35 - .L_34)


	//   ....[0]....
.L_34:
        /*001c*/ 	.word	0x00000006


	//----- nvinfo : EIATTR_RESERVED_SMEM_USED
	.align		4
.L_35:
        /*0020*/ 	.byte	0x01, 0x41
	.zero		2


	//----- nvinfo : EIATTR_SPARSE_MMA_MASK
	.align		4
        /*0024*/ 	.byte	0x03, 0x50
        /*0026*/ 	.short	0x0000


	//----- nvinfo : EIATTR_TCGEN05_1CTA_USED
	.align		4
        /*0028*/ 	.byte	0x01, 0x51
	.zero		2


	//----- nvinfo : EIATTR_MAXREG_COUNT
	.align		4
        /*002c*/ 	.byte	0x03, 0x1b
        /*002e*/ 	.short	0x00ff


	//----- nvinfo : EIATTR_NUM_BARRIERS
	.align		4
        /*0030*/ 	.byte	0x02, 0x4c
        /*0032*/ 	.byte	0x07
	.zero		1


	//----- nvinfo : EIATTR_EXTERNS
	.align		4
        /*0034*/ 	.byte	0x04, 0x0f
        /*0036*/ 	.short	(.L_37 - .L_36)


	//   ....[0]....
	.align		4
.L_36:
        /*0038*/ 	.word	index@(__assertfail)


	//----- nvinfo : EIATTR_MERCURY_ISA_VERSION
	.align		4
.L_37:
        /*003c*/ 	.byte	0x03, 0x5f
        /*003e*/ 	.short	0x0101


	//----- nvinfo : EIATTR_INT_WARP_WIDE_INSTR_OFFSETS
	.align		4
        /*0040*/ 	.byte	0x04, 0x31
        /*0042*/ 	.short	(.L_39 - .L_38)


	//   ....[0]....
.L_38:
        /*0044*/ 	.word	0x00004290


	//   ....[1]....
        /*0048*/ 	.word	0x000042c0


	//   ....[2]....
        /*004c*/ 	.word	0x000042e0


	//   ....[3]....
        /*0050*/ 	.word	0x00004e60


	//   ....[4]....
        /*0054*/ 	.word	0x00004f80


	//   ....[5]....
        /*0058*/ 	.word	0x000050d0


	//   ....[6]....
        /*005c*/ 	.word	0x000051f0


	//----- nvinfo : EIATTR_COOP_GROUP_MASK_REGIDS
	.align		4
.L_39:
        /*0060*/ 	.byte	0x04, 0x29
        /*0062*/ 	.short	(.L_41 - .L_40)


	//   ....[0]....
.L_40:
        /*0064*/ 	.word	0xffffffff


	//   ....[1]....
        /*0068*/ 	.word	0xffffffff


	//   ....[2]....
        /*006c*/ 	.word	0xffffffff


	//   ....[3]....
        /*0070*/ 	.word	0xffffffff


	//   ....[4]....
        /*0074*/ 	.word	0xffffffff


	//   ....[5]....
        /*0078*/ 	.word	0xffffffff


	//   ....[6]....
        /*007c*/ 	.word	0xffffffff


	//   ....[7]....
        /*0080*/ 	.word	0xffffffff


	//   ....[8]....
        /*0084*/ 	.word	0xffffffff


	//   ....[9]....
        /*0088*/ 	.word	0xffffffff


	//   ....[10]....
        /*008c*/ 	.word	0xffffffff


	//   ....[11]....
        /*0090*/ 	.word	0xffffffff


	//   ....[12]....
        /*0094*/ 	.word	0xffffffff


	//   ....[13]....
        /*0098*/ 	.word	0xffffffff


	//----- nvinfo : EIATTR_COOP_GROUP_INSTR_OFFSETS
	.align		4
.L_41:
        /*009c*/ 	.byte	0x04, 0x28
        /*009e*/ 	.short	(.L_43 - .L_42)


	//   ....[0]....
.L_42:
        /*00a0*/ 	.word	0x00000080


	//   ....[1]....
        /*00a4*/ 	.word	0x000004f0


	//   ....[2]....
        /*00a8*/ 	.word	0x000006d0


	//   ....[3]....
        /*00ac*/ 	.word	0x00000850


	//   ....[4]....
        /*00b0*/ 	.word	0x00000950


	//   ....[5]....
        /*00b4*/ 	.word	0x00000ac0


	//   ....[6]....
        /*00b8*/ 	.word	0x00000c60


	//   ....[7]....
        /*00bc*/ 	.word	0x00000e10


	//   ....[8]....
        /*00c0*/ 	.word	0x000022e0


	//   ....[9]....
        /*00c4*/ 	.word	0x000032c0


	//   ....[10]....
        /*00c8*/ 	.word	0x000034d0


	//   ....[11]....
        /*00cc*/ 	.word	0x00003500


	//   ....[12]....
        /*00d0*/ 	.word	0x00004170


	//   ....[13]....
        /*00d4*/ 	.word	0x000043a0


	//----- nvinfo : EIATTR_VRC_CTA_INIT_COUNT
	.align		4
.L_43:
        /*00d8*/ 	.byte	0x02, 0x4a
        /*00da*/ 	.byte	0x80
	.zero		1


	//----- nvinfo : EIATTR_SYSCALL_OFFSETS
	.align		4
        /*00dc*/ 	.byte	0x04, 0x46
        /*00de*/ 	.short	(.L_45 - .L_44)


	//   ....[0]....
.L_44:
        /*00e0*/ 	.word	0x00005f20


	//   ....[1]....
        /*00e4*/ 	.word	0x00006010


	//   ....[2]....
        /*00e8*/ 	.word	0x00006930


	//   ....[3]....
        /*00ec*/ 	.word	0x00007390


	//----- nvinfo : EIATTR_MBARRIER_INSTR_OFFSETS
	.align		4
.L_45:
        /*00f0*/ 	.byte	0x04, 0x39
        /*00f2*/ 	.short	(.L_47 - .L_46)


	//   ....[0]....
.L_46:
        /*00f4*/ 	.word	0x00000600
        /*00f8*/ 	.word	0x000000ff
        /*00fc*/ 	.word	0x00000000
        /*0100*/ 	.short	0x0100
        /*0102*/ 	.byte	0x04
	.zero		1


	//   ....[1]....
        /*0104*/ 	.word	0x00000610
        /*0108*/ 	.word	0x000000ff
        /*010c*/ 	.word	0x00000030
        /*0110*/ 	.short	0x0100
        /*0112*/ 	.byte	0x04
	.zero		1


	//   ....[2]....
        /*0114*/ 	.word	0x00000620
        /*0118*/ 	.word	0x000000ff
        /*011c*/ 	.word	0x00000008
        /*0120*/ 	.short	0x0100
        /*0122*/ 	.byte	0x04
	.zero		1


	//   ....[3]....
        /*0124*/ 	.word	0x00000630
        /*0128*/ 	.word	0x000000ff
        /*012c*/ 	.word	0x00000038
        /*0130*/ 	.short	0x0100
        /*0132*/ 	.byte	0x04
	.zero		1


	//   ....[4]....
        /*0134*/ 	.word	0x00000640
        /*0138*/ 	.word	0x000000ff
        /*013c*/ 	.word	0x00000010
        /*0140*/ 	.short	0x0100
        /*0142*/ 	.byte	0x04
	.zero		1


	//   ....[5]....
        /*0144*/ 	.word	0x00000650
        /*0148*/ 	.word	0x000000ff
        /*014c*/ 	.word	0x00000040
        /*0150*/ 	.short	0x0100
        /*0152*/ 	.byte	0x04
	.zero		1


	//   ....[6]....
        /*0154*/ 	.word	0x00000660
        /*0158*/ 	.word	0x000000ff
        /*015c*/ 	.word	0x00000018
        /*0160*/ 	.short	0x0100
        /*0162*/ 	.byte	0x04
	.zero		1


	//   ....[7]....
        /*0164*/ 	.word	0x00000670
        /*0168*/ 	.word	0x000000ff
        /*016c*/ 	.word	0x00000048
        /*0170*/ 	.short	0x0100
        /*0172*/ 	.byte	0x04
	.zero		1


	//   ....[8]....
        /*0174*/ 	.word	0x00000680
        /*0178*/ 	.word	0x000000ff
        /*017c*/ 	.word	0x00000020
        /*0180*/ 	.short	0x0100
        /*0182*/ 	.byte	0x04
	.zero		1


	//   ....[9]....
        /*0184*/ 	.word	0x00000690
        /*0188*/ 	.word	0x000000ff
        /*018c*/ 	.word	0x00000050
        /*0190*/ 	.short	0x0100
        /*0192*/ 	.byte	0x04
	.zero		1


	//   ....[10]....
        /*0194*/ 	.word	0x000006a0
        /*0198*/ 	.word	0x000000ff
        /*019c*/ 	.word	0x00000028
        /*01a0*/ 	.short	0x0100
        /*01a2*/ 	.byte	0x04
	.zero		1


	//   ....[11]....
        /*01a4*/ 	.word	0x000006b0
        /*01a8*/ 	.word	0x000000ff
        /*01ac*/ 	.word	0x00000058
        /*01b0*/ 	.short	0x0100
        /*01b2*/ 	.byte	0x04
	.zero		1


	//   ....[12]....
        /*01b4*/ 	.word	0x000007e0
        /*01b8*/ 	.word	0x000000ff
        /*01bc*/ 	.word	0x00000060
        /*01c0*/ 	.short	0x0100
        /*01c2*/ 	.byte	0x04
	.zero		1


	//   ....[13]....
        /*01c4*/ 	.word	0x000007f0
        /*01c8*/ 	.word	0x000000ff
        /*01cc*/ 	.word	0x00000078
        /*01d0*/ 	.short	0x0100
        /*01d2*/ 	.byte	0x04
	.zero		1


	//   ....[14]....
        /*01d4*/ 	.word	0x00000800
        /*01d8*/ 	.word	0x000000ff
        /*01dc*/ 	.word	0x00000068
        /*01e0*/ 	.short	0x0100
        /*01e2*/ 	.byte	0x04
	.zero		1


	//   ....[15]....
        /*01e4*/ 	.word	0x00000810
        /*01e8*/ 	.word	0x000000ff
        /*01ec*/ 	.word	0x00000080
        /*01f0*/ 	.short	0x0100
        /*01f2*/ 	.byte	0x04
	.zero		1


	//   ....[16]....
        /*01f4*/ 	.word	0x00000820
        /*01f8*/ 	.word	0x000000ff
        /*01fc*/ 	.word	0x00000070
        /*0200*/ 	.short	0x0100
        /*0202*/ 	.byte	0x04
	.zero		1


	//   ....[17]....
        /*0204*/ 	.word	0x00000830
        /*0208*/ 	.word	0x000000ff
        /*020c*/ 	.word	0x00000088
        /*0210*/ 	.short	0x0100
        /*0212*/ 	.byte	0x04
	.zero		1


	//   ....[18]....
        /*0214*/ 	.word	0x00000920
        /*0218*/ 	.word	0x000000ff
        /*021c*/ 	.word	0x00000090
        /*0220*/ 	.short	0x0100
        /*0222*/ 	.byte	0x06
	.zero		1


	//   ....[19]....
        /*0224*/ 	.word	0x00000930
        /*0228*/ 	.word	0x000000ff
        /*022c*/ 	.word	0x00000098
        /*0230*/ 	.short	0x0100
        /*0232*/ 	.byte	0x06
	.zero		1


	//   ....[20]....
        /*0234*/ 	.word	0x00000a70
        /*0238*/ 	.word	0x000000ff
        /*023c*/ 	.word	0x000000a0
        /*0240*/ 	.short	0x0100
        /*0242*/ 	.byte	0x06
	.zero		1


	//   ....[21]....
        /*0244*/ 	.word	0x00000a80
        /*0248*/ 	.word	0x000000ff
        /*024c*/ 	.word	0x000000b0
        /*0250*/ 	.short	0x0100
        /*0252*/ 	.byte	0x06
	.zero		1


	//   ....[22]....
        /*0254*/ 	.word	0x00000a90
        /*0258*/ 	.word	0x000000ff
        /*025c*/ 	.word	0x000000a8
        /*0260*/ 	.short	0x0100
        /*0262*/ 	.byte	0x06
	.zero		1


	//   ....[23]....
        /*0264*/ 	.word	0x00000aa0
        /*0268*/ 	.word	0x000000ff
        /*026c*/ 	.word	0x000000b8
        /*0270*/ 	.short	0x0100
        /*0272*/ 	.byte	0x06
	.zero		1


	//   ....[24]....
        /*0274*/ 	.word	0x00000bd0
        /*0278*/ 	.word	0x000000ff
        /*027c*/ 	.word	0x000000c0
        /*0280*/ 	.short	0x0100
        /*0282*/ 	.byte	0x04
	.zero		1


	//   ....[25]....
        /*0284*/ 	.word	0x00000be0
        /*0288*/ 	.word	0x000000ff
        /*028c*/ 	.word	0x000000e0
        /*0290*/ 	.short	0x0100
        /*0292*/ 	.byte	0x04
	.zero		1


	//   ....[26]....
        /*0294*/ 	.word	0x00000bf0
        /*0298*/ 	.word	0x000000ff
        /*029c*/ 	.word	0x000000c8
        /*02a0*/ 	.short	0x0100
        /*02a2*/ 	.byte	0x04
	.zero		1


	//   ....[27]....
        /*02a4*/ 	.word	0x00000c00
        /*02a8*/ 	.word	0x000000ff
        /*02ac*/ 	.word	0x000000e8
        /*02b0*/ 	.short	0x0100
        /*02b2*/ 	.byte	0x04
	.zero		1


	//   ....[28]....
        /*02b4*/ 	.word	0x00000c10
        /*02b8*/ 	.word	0x000000ff
        /*02bc*/ 	.word	0x000000d0
        /*02c0*/ 	.short	0x0100
        /*02c2*/ 	.byte	0x04
	.zero		1


	//   ....[29]....
        /*02c4*/ 	.word	0x00000c20
        /*02c8*/ 	.word	0x000000ff
        /*02cc*/ 	.word	0x000000f0
        /*02d0*/ 	.short	0x0100
        /*02d2*/ 	.byte	0x04
	.zero		1


	//   ....[30]....
        /*02d4*/ 	.word	0x00000c30
        /*02d8*/ 	.word	0x000000ff
        /*02dc*/ 	.word	0x000000d8
        /*02e0*/ 	.short	0x0100
        /*02e2*/ 	.byte	0x04
	.zero		1


	//   ....[31]....
        /*02e4*/ 	.word	0x00000c40
        /*02e8*/ 	.word	0x000000ff
        /*02ec*/ 	.word	0x000000f8
        /*02f0*/ 	.short	0x0100
        /*02f2*/ 	.byte	0x04
	.zero		1


	//   ....[32]....
        /*02f4*/ 	.word	0x00000d30
        /*02f8*/ 	.word	0x000000ff
        /*02fc*/ 	.word	0x00000100
        /*0300*/ 	.short	0x0100
        /*0302*/ 	.byte	0x04
	.zero		1


	//   ....[33]....
        /*0304*/ 	.word	0x00000d40
        /*0308*/ 	.word	0x000000ff
        /*030c*/ 	.word	0x00000110
        /*0310*/ 	.short	0x0100
        /*0312*/ 	.byte	0x04
	.zero		1


	//   ....[34]....
        /*0314*/ 	.word	0x00000d50
        /*0318*/ 	.word	0x000000ff
        /*031c*/ 	.word	0x00000108
        /*0320*/ 	.short	0x0100
        /*0322*/ 	.byte	0x04
	.zero		1


	//   ....[35]....
        /*0324*/ 	.word	0x00000d60
        /*0328*/ 	.word	0x000000ff
        /*032c*/ 	.word	0x00000118
        /*0330*/ 	.short	0x0100
        /*0332*/ 	.byte	0x04
	.zero		1


	//   ....[36]....
        /*0334*/ 	.word	0x000019e0
        /*0338*/ 	.word	0x00000000
        /*033c*/ 	.word	0x00000110
        /*0340*/ 	.short	0x010a
        /*0342*/ 	.byte	0xff
	.zero		1


	//   ....[37]....
        /*0344*/ 	.word	0x00001a10
        /*0348*/ 	.word	0x00000000
        /*034c*/ 	.word	0x00000100
        /*0350*/ 	.short	0x0101
        /*0352*/ 	.byte	0xff
	.zero		1


	//   ....[38]....
        /*0354*/ 	.word	0x00001ae0
        /*0358*/ 	.word	0x000000ff
        /*035c*/ 	.word	0x00000030
        /*0360*/ 	.short	0x010a
        /*0362*/ 	.byte	0x04
	.zero		1


	//   ....[39]....
        /*0364*/ 	.word	0x00001b60
        /*0368*/ 	.word	0x000000ff
        /*036c*/ 	.word	0x00000030
        /*0370*/ 	.short	0x010a
        /*0372*/ 	.byte	0x21
	.zero		1


	//   ....[40]....
        /*0374*/ 	.word	0x00001cf0
        /*0378*/ 	.word	0x000000ff
        /*037c*/ 	.word	0x00000030
        /*0380*/ 	.short	0x010a
        /*0382*/ 	.byte	0x05
	.zero		1


	//   ....[41]....
        /*0384*/ 	.word	0x00001ee0
        /*0388*/ 	.word	0x000000ff
        /*038c*/ 	.word	0x00000098
        /*0390*/ 	.short	0x0101
        /*0392*/ 	.byte	0x0d
	.zero		1


	//   ....[42]....
        /*0394*/ 	.word	0x00001f00
        /*0398*/ 	.word	0x000000ff
        /*039c*/ 	.word	0x00000030
        /*03a0*/ 	.short	0x010a
        /*03a2*/ 	.byte	0x04
	.zero		1


	//   ....[43]....
        /*03a4*/ 	.word	0x00001f80
        /*03a8*/ 	.word	0x000000ff
        /*03ac*/ 	.word	0x00000030
        /*03b0*/ 	.short	0x010a
        /*03b2*/ 	.byte	0x21
	.zero		1


	//   ....[44]....
        /*03b4*/ 	.word	0x00002110
        /*03b8*/ 	.word	0x000000ff
        /*03bc*/ 	.word	0x00000030
        /*03c0*/ 	.short	0x010a
        /*03c2*/ 	.byte	0x05
	.zero		1


	//   ....[45]....
        /*03c4*/ 	.word	0x00002310
        /*03c8*/ 	.word	0x00000003
        /*03cc*/ 	.word	0x000000a0
        /*03d0*/ 	.short	0x010a
        /*03d2*/ 	.byte	0xff
	.zero		1


	//   ....[46]....
        /*03d4*/ 	.word	0x00002460
        /*03d8*/ 	.word	0x00000000
        /*03dc*/ 	.word	0x00000000
        /*03e0*/ 	.short	0x0101
        /*03e2*/ 	.byte	0xff
	.zero		1


	//   ....[47]....
        /*03e4*/ 	.word	0x00002a20
        /*03e8*/ 	.word	0x000000ff
        /*03ec*/ 	.word	0x00000000
        /*03f0*/ 	.short	0x010a
        /*03f2*/ 	.byte	0x04
	.zero		1


	//   ....[48]....
        /*03f4*/ 	.word	0x00002ab0
        /*03f8*/ 	.word	0x000000ff
        /*03fc*/ 	.word	0x00000000
        /*0400*/ 	.short	0x010a
        /*0402*/ 	.byte	0x05
	.zero		1


	//   ....[49]....
        /*0404*/ 	.word	0x00002b40
        /*0408*/ 	.word	0x000000ff
        /*040c*/ 	.word	0x00000000
        /*0410*/ 	.short	0x010a
        /*0412*/ 	.byte	0x05
	.zero		1


	//   ....[50]....
        /*0414*/ 	.word	0x00002bd0
        /*0418*/ 	.word	0x000000ff
        /*041c*/ 	.word	0x00000000
        /*0420*/ 	.short	0x010a
        /*0422*/ 	.byte	0x05
	.zero		1


	//   ....[51]....
        /*0424*/ 	.word	0x00002c60
        /*0428*/ 	.word	0x000000ff
        /*042c*/ 	.word	0x00000000
        /*0430*/ 	.short	0x010a
        /*0432*/ 	.byte	0x05
	.zero		1


	//   ....[52]....
        /*0434*/ 	.word	0x00002d00
        /*0438*/ 	.word	0x00000000
        /*043c*/ 	.word	0x00000000
        /*0440*/ 	.short	0x010a
        /*0442*/ 	.byte	0xff
	.zero		1


	//   ....[53]....
        /*0444*/ 	.word	0x00002e20
        /*0448*/ 	.word	0x00000002
        /*044c*/ 	.word	0x00000100
        /*0450*/ 	.short	0x010a
        /*0452*/ 	.byte	0xff
	.zero		1


	//   ....[54]....
        /*0454*/ 	.word	0x00002e90
        /*0458*/ 	.word	0x00000002
        /*045c*/ 	.word	0x00000000
        /*0460*/ 	.short	0x0101
        /*0462*/ 	.byte	0xff
	.zero		1


	//   ....[55]....
        /*0464*/ 	.word	0x00002eb0
        /*0468*/ 	.word	0x000000ff
        /*046c*/ 	.word	0x000000b0
        /*0470*/ 	.short	0x010a
        /*0472*/ 	.byte	0x04
	.zero		1


	//   ....[56]....
        /*0474*/ 	.word	0x00002fd0
        /*0478*/ 	.word	0x00000002
        /*047c*/ 	.word	0x000000a0
        /*0480*/ 	.short	0x010a
        /*0482*/ 	.byte	0xff
	.zero		1


	//   ....[57]....
        /*0484*/ 	.word	0x000030d0
        /*0488*/ 	.word	0x00000002
        /*048c*/ 	.word	0x00000000
        /*0490*/ 	.short	0x0101
        /*0492*/ 	.byte	0xff
	.zero		1


	//   ....[58]....
        /*0494*/ 	.word	0x00003160
        /*0498*/ 	.word	0x000000ff
        /*049c*/ 	.word	0x000000b0
        /*04a0*/ 	.short	0x0106
        /*04a2*/ 	.byte	0x04
	.zero		1


	//   ....[59]....
        /*04a4*/ 	.word	0x00003180
        /*04a8*/ 	.word	0x000000ff
        /*04ac*/ 	.word	0x000000b0
        /*04b0*/ 	.short	0x010a
        /*04b2*/ 	.byte	0x04
	.zero		1


	//   ....[60]....
        /*04b4*/ 	.word	0x00003210
        /*04b8*/ 	.word	0x000000ff
        /*04bc*/ 	.word	0x000000b0
        /*04c0*/ 	.short	0x0106
        /*04c2*/ 	.byte	0x07
	.zero		1


	//   ....[61]....
        /*04c4*/ 	.word	0x00003250
        /*04c8*/ 	.word	0x00000000
        /*04cc*/ 	.word	0x000000b0
        /*04d0*/ 	.short	0x010a
        /*04d2*/ 	.byte	0xff
	.zero		1


	//   ....[62]....
        /*04d4*/ 	.word	0x00003820
        /*04d8*/ 	.word	0x00000000
        /*04dc*/ 	.word	0x000000a0
        /*04e0*/ 	.short	0x010a
        /*04e2*/ 	.byte	0xff
	.zero		1


	//   ....[63]....
        /*04e4*/ 	.word	0x00003920
        /*04e8*/ 	.word	0x00000003
        /*04ec*/ 	.word	0x00000000
        /*04f0*/ 	.short	0x0101
        /*04f2*/ 	.byte	0xff
	.zero		1


	//   ....[64]....
        /*04f4*/ 	.word	0x00003930
        /*04f8*/ 	.word	0x000000ff
        /*04fc*/ 	.word	0x00000000
        /*0500*/ 	.short	0x010a
        /*0502*/ 	.byte	0x04
	.zero		1


	//   ....[65]....
        /*0504*/ 	.word	0x000039b0
        /*0508*/ 	.word	0x000000ff
        /*050c*/ 	.word	0x000000e0
        /*0510*/ 	.short	0x010a
        /*0512*/ 	.byte	0x2e
	.zero		1


	//   ....[66]....
        /*0514*/ 	.word	0x00003a90
        /*0518*/ 	.word	0x000000ff
        /*051c*/ 	.word	0x00000000
        /*0520*/ 	.short	0x010a
        /*0522*/ 	.byte	0x07
	.zero		1


	//   ....[67]....
        /*0524*/ 	.word	0x00003bd0
        /*0528*/ 	.word	0x000000ff
        /*052c*/ 	.word	0x00000000
        /*0530*/ 	.short	0x010a
        /*0532*/ 	.byte	0x04
	.zero		1


	//   ....[68]....
        /*0534*/ 	.word	0x00003fa0
        /*0538*/ 	.word	0x000000ff
        /*053c*/ 	.word	0x00000000
        /*0540*/ 	.short	0x010a
        /*0542*/ 	.byte	0x04
	.zero		1


	//   ....[69]....
        /*0544*/ 	.word	0x00004030
        /*0548*/ 	.word	0x000000ff
        /*054c*/ 	.word	0x00000000
        /*0550*/ 	.short	0x010a
        /*0552*/ 	.byte	0x05
	.zero		1


	//   ....[70]....
        /*0554*/ 	.word	0x000040c0
        /*0558*/ 	.word	0x000000ff
        /*055c*/ 	.word	0x00000000
        /*0560*/ 	.short	0x010a
        /*0562*/ 	.byte	0x05
	.zero		1


	//   ....[71]....
        /*0564*/ 	.word	0x00004150
        /*0568*/ 	.word	0x000000ff
        /*056c*/ 	.word	0x00000000
        /*0570*/ 	.short	0x010a
        /*0572*/ 	.byte	0x04
	.zero		1


	//   ....[72]....
        /*0574*/ 	.word	0x00004630
        /*0578*/ 	.word	0x00000008
        /*057c*/ 	.word	0x000000a0
        /*0580*/ 	.short	0x010a
        /*0582*/ 	.byte	0xff
	.zero		1


	//   ....[73]....
        /*0584*/ 	.word	0x000047a0
        /*0588*/ 	.word	0x00000000
        /*058c*/ 	.word	0x00000000
        /*0590*/ 	.short	0x0101
        /*0592*/ 	.byte	0xff
	.zero		1


	//   ....[74]....
        /*0594*/ 	.word	0x00004c70
        /*0598*/ 	.word	0x000000ff
        /*059c*/ 	.word	0x00000098
        /*05a0*/ 	.short	0x010a
        /*05a2*/ 	.byte	0x18
	.zero		1


	//   ....[75]....
        /*05a4*/ 	.word	0x00004e40
        /*05a8*/ 	.word	0x000000ff
        /*05ac*/ 	.word	0x00000078
        /*05b0*/ 	.short	0x010a
        /*05b2*/ 	.byte	0x04
	.zero		1


	//   ....[76]....
        /*05b4*/ 	.word	0x00005020
        /*05b8*/ 	.word	0x000000ff
        /*05bc*/ 	.word	0x00000060
        /*05c0*/ 	.short	0x010b
        /*05c2*/ 	.byte	0x04
	.zero		1


	//   ....[77]....
        /*05c4*/ 	.word	0x00005030
        /*05c8*/ 	.word	0x000000ff
        /*05cc*/ 	.word	0x00000000
        /*05d0*/ 	.short	0x0101
        /*05d2*/ 	.byte	0x07
	.zero		1


	//   ....[78]....
        /*05d4*/ 	.word	0x00005040
        /*05d8*/ 	.word	0x000000ff
        /*05dc*/ 	.word	0x00000078
        /*05e0*/ 	.short	0x010a
        /*05e2*/ 	.byte	0x05
	.zero		1


	//   ....[79]....
        /*05e4*/ 	.word	0x00005290
        /*05e8*/ 	.word	0x000000ff
        /*05ec*/ 	.word	0x00000060
        /*05f0*/ 	.short	0x010b
        /*05f2*/ 	.byte	0x05
	.zero		1


	//   ....[80]....
        /*05f4*/ 	.word	0x000052a0
        /*05f8*/ 	.word	0x000000ff
        /*05fc*/ 	.word	0x00000000
        /*0600*/ 	.short	0x0101
        /*0602*/ 	.byte	0x04
	.zero		1


	//   ....[81]....
        /*0604*/ 	.word	0x000052f0
        /*0608*/ 	.word	0x000000ff
        /*060c*/ 	.word	0x00000000
        /*0610*/ 	.short	0x010a
        /*0612*/ 	.byte	0x04
	.zero		1


	//   ....[82]....
        /*0614*/ 	.word	0x00005380
        /*0618*/ 	.word	0x000000ff
        /*061c*/ 	.word	0x00000000
        /*0620*/ 	.short	0x010a
        /*0622*/ 	.byte	0x05
	.zero		1


	//   ....[83]....
        /*0624*/ 	.word	0x00005420
        /*0628*/ 	.word	0x00000000
        /*062c*/ 	.word	0x00000000
        /*0630*/ 	.short	0x010a
        /*0632*/ 	.byte	0xff
	.zero		1


	//   ....[84]....
        /*0634*/ 	.word	0x00005790
        /*0638*/ 	.word	0x00000000
        /*063c*/ 	.word	0x000000a0
        /*0640*/ 	.short	0x010a
        /*0642*/ 	.byte	0xff
	.zero		1


	//   ....[85]....
        /*0644*/ 	.word	0x00005860
        /*0648*/ 	.word	0x00000000
        /*064c*/ 	.word	0x00000000
        /*0650*/ 	.short	0x0101
        /*0652*/ 	.byte	0xff
	.zero		1


	//   ....[86]....
        /*0654*/ 	.word	0x000064b0
        /*0658*/ 	.word	0x00000002
        /*065c*/ 	.word	0x00000060
        /*0660*/ 	.short	0x010a
        /*0662*/ 	.byte	0xff
	.zero		1


	//   ....[87]....
        /*0664*/ 	.word	0x000064f0
        /*0668*/ 	.word	0x00000047
        /*066c*/ 	.word	0x000000c0
        /*0670*/ 	.short	0x010a
        /*0672*/ 	.byte	0xff
	.zero		1


	//   ....[88]....
        /*0674*/ 	.word	0x000065e0
        /*0678*/ 	.word	0x00000002
        /*067c*/ 	.word	0x00000060
        /*0680*/ 	.short	0x010a
        /*0682*/ 	.byte	0xff
	.zero		1


	//   ....[89]....
        /*0684*/ 	.word	0x00006810
        /*0688*/ 	.word	0x00000047
        /*068c*/ 	.word	0x000000c0
        /*0690*/ 	.short	0x010a
        /*0692*/ 	.byte	0xff
	.zero		1


	//   ....[90]....
        /*0694*/ 	.word	0x000070b0
        /*0698*/ 	.word	0x00000000
        /*069c*/ 	.word	0x00000000
        /*06a0*/ 	.short	0x0101
        /*06a2*/ 	.byte	0xff
	.zero		1


	//   ....[91]....
        /*06a4*/ 	.word	0x000070c0
        /*06a8*/ 	.word	0x00000002
        /*06ac*/ 	.word	0x00000060
        /*06b0*/ 	.short	0x010a
        /*06b2*/ 	.byte	0xff
	.zero		1


	//   ....[92]....
        /*06b4*/ 	.word	0x00007190
        /*06b8*/ 	.word	0x00000002
        /*06bc*/ 	.word	0x00000060
        /*06c0*/ 	.short	0x010a
        /*06c2*/ 	.byte	0xff
	.zero		1


	//   ....[93]....
        /*06c4*/ 	.word	0x00007790
        /*06c8*/ 	.word	0x000000ff
        /*06cc*/ 	.word	0x00000000
        /*06d0*/ 	.short	0x0101
        /*06d2*/ 	.byte	0x04
	.zero		1


	//   ....[94]....
        /*06d4*/ 	.word	0x00007b80
        /*06d8*/ 	.word	0x00000000
        /*06dc*/ 	.word	0x00000000
        /*06e0*/ 	.short	0x0101
        /*06e2*/ 	.byte	0xff
	.zero		1


	//   ....[95]....
        /*06e4*/ 	.word	0x00007e30
        /*06e8*/ 	.word	0x000000ff
        /*06ec*/ 	.word	0x00000000
        /*06f0*/ 	.short	0x0101
        /*06f2*/ 	.byte	0x04
	.zero		1


	//   ....[96]....
        /*06f4*/ 	.word	0x00007e50
        /*06f8*/ 	.word	0x00000000
        /*06fc*/ 	.word	0x00000110
        /*0700*/ 	.short	0x010a
        /*0702*/ 	.byte	0xff
	.zero		1


	//   ....[97]....
        /*0704*/ 	.word	0x00007eb0
        /*0708*/ 	.word	0x00000000
        /*070c*/ 	.word	0x00000030
        /*0710*/ 	.short	0x010a
        /*0712*/ 	.byte	0xff
	.zero		1


	//   ....[98]....
        /*0714*/ 	.word	0x00007f10
        /*0718*/ 	.word	0x00000000
        /*071c*/ 	.word	0x00000030
        /*0720*/ 	.short	0x010a
        /*0722*/ 	.byte	0xff
	.zero		1


	//   ....[99]....
        /*0724*/ 	.word	0x00007f60
        /*0728*/ 	.word	0x00000003
        /*072c*/ 	.word	0x000000a0
        /*0730*/ 	.short	0x010a
        /*0732*/ 	.byte	0xff
	.zero		1


	//   ....[100]....
        /*0734*/ 	.word	0x00007fc0
        /*0738*/ 	.word	0x00000000
        /*073c*/ 	.word	0x00000000
        /*0740*/ 	.short	0x010a
        /*0742*/ 	.byte	0xff
	.zero		1


	//   ....[101]....
        /*0744*/ 	.word	0x00008020
        /*0748*/ 	.word	0x00000000
        /*074c*/ 	.word	0x00000000
        /*0750*/ 	.short	0x010a
        /*0752*/ 	.byte	0xff
	.zero		1


	//   ....[102]....
        /*0754*/ 	.word	0x00008080
        /*0758*/ 	.word	0x00000000
        /*075c*/ 	.word	0x00000000
        /*0760*/ 	.short	0x010a
        /*0762*/ 	.byte	0xff
	.zero		1


	//   ....[103]....
        /*0764*/ 	.word	0x000080e0
        /*0768*/ 	.word	0x00000000
        /*076c*/ 	.word	0x00000000
        /*0770*/ 	.short	0x010a
        /*0772*/ 	.byte	0xff
	.zero		1


	//   ....[104]....
        /*0774*/ 	.word	0x00008140
        /*0778*/ 	.word	0x00000000
        /*077c*/ 	.word	0x00000000
        /*0780*/ 	.short	0x010a
        /*0782*/ 	.byte	0xff
	.zero		1


	//   ....[105]....
        /*0784*/ 	.word	0x00008190
        /*0788*/ 	.word	0x00000002
        /*078c*/ 	.word	0x00000100
        /*0790*/ 	.short	0x010a
        /*0792*/ 	.byte	0xff
	.zero		1


	//   ....[106]....
        /*0794*/ 	.word	0x000081f0
        /*0798*/ 	.word	0x00000002
        /*079c*/ 	.word	0x000000b0
        /*07a0*/ 	.short	0x010a
        /*07a2*/ 	.byte	0xff
	.zero		1


	//   ....[107]....
        /*07a4*/ 	.word	0x00008240
        /*07a8*/ 	.word	0x00000002
        /*07ac*/ 	.word	0x000000a0
        /*07b0*/ 	.short	0x010a
        /*07b2*/ 	.byte	0xff
	.zero		1


	//   ....[108]....
        /*07b4*/ 	.word	0x000082a0
        /*07b8*/ 	.word	0x00000000
        /*07bc*/ 	.word	0x000000b0
        /*07c0*/ 	.short	0x010a
        /*07c2*/ 	.byte	0xff
	.zero		1


	//   ....[109]....
        /*07c4*/ 	.word	0x000082f0
        /*07c8*/ 	.word	0x00000000
        /*07cc*/ 	.word	0x000000a0
        /*07d0*/ 	.short	0x010a
        /*07d2*/ 	.byte	0xff
	.zero		1


	//   ....[110]....
        /*07d4*/ 	.word	0x00008350
        /*07d8*/ 	.word	0x00000002
        /*07dc*/ 	.word	0x000000e0
        /*07e0*/ 	.short	0x010a
        /*07e2*/ 	.byte	0xff
	.zero		1


	//   ....[111]....
        /*07e4*/ 	.word	0x000083b0
        /*07e8*/ 	.word	0x00000000
        /*07ec*/ 	.word	0x00000000
        /*07f0*/ 	.short	0x010a
        /*07f2*/ 	.byte	0xff
	.zero		1


	//   ....[112]....
        /*07f4*/ 	.word	0x00008410
        /*07f8*/ 	.word	0x00000000
        /*07fc*/ 	.word	0x00000000
        /*0800*/ 	.short	0x010a
        /*0802*/ 	.byte	0xff
	.zero		1


	//   ....[113]....
        /*0804*/ 	.word	0x00008470
        /*0808*/ 	.word	0x00000000
        /*080c*/ 	.word	0x00000000
        /*0810*/ 	.short	0x010a
        /*0812*/ 	.byte	0xff
	.zero		1


	//   ....[114]....
        /*0814*/ 	.word	0x000084d0
        /*0818*/ 	.word	0x00000000
        /*081c*/ 	.word	0x00000000
        /*0820*/ 	.short	0x010a
        /*0822*/ 	.byte	0xff
	.zero		1


	//   ....[115]....
        /*0824*/ 	.word	0x00008530
        /*0828*/ 	.word	0x00000000
        /*082c*/ 	.word	0x00000000
        /*0830*/ 	.short	0x010a
        /*0832*/ 	.byte	0xff
	.zero		1


	//   ....[116]....
        /*0834*/ 	.word	0x00008580
        /*0838*/ 	.word	0x00000008
        /*083c*/ 	.word	0x000000a0
        /*0840*/ 	.short	0x010a
        /*0842*/ 	.byte	0xff
	.zero		1


	//   ....[117]....
        /*0844*/ 	.word	0x000085e0
        /*0848*/ 	.word	0x00000000
        /*084c*/ 	.word	0x00000098
        /*0850*/ 	.short	0x010a
        /*0852*/ 	.byte	0xff
	.zero		1


	//   ....[118]....
        /*0854*/ 	.word	0x00008640
        /*0858*/ 	.word	0x00000000
        /*085c*/ 	.word	0x00000078
        /*0860*/ 	.short	0x010a
        /*0862*/ 	.byte	0xff
	.zero		1


	//   ....[119]....
        /*0864*/ 	.word	0x000086a0
        /*0868*/ 	.word	0x00000002
        /*086c*/ 	.word	0x00000078
        /*0870*/ 	.short	0x010a
        /*0872*/ 	.byte	0xff
	.zero		1


	//   ....[120]....
        /*0874*/ 	.word	0x00008700
        /*0878*/ 	.word	0x00000000
        /*087c*/ 	.word	0x00000000
        /*0880*/ 	.short	0x010a
        /*0882*/ 	.byte	0xff
	.zero		1


	//   ....[121]....
        /*0884*/ 	.word	0x00008760
        /*0888*/ 	.word	0x00000000
        /*088c*/ 	.word	0x00000000
        /*0890*/ 	.short	0x010a
        /*0892*/ 	.byte	0xff
	.zero		1


	//   ....[122]....
        /*0894*/ 	.word	0x000087b0
        /*0898*/ 	.word	0x00000000
        /*089c*/ 	.word	0x000000a0
        /*08a0*/ 	.short	0x010a
        /*08a2*/ 	.byte	0xff
	.zero		1


	//   ....[123]....
        /*08a4*/ 	.word	0x00008800
        /*08a8*/ 	.word	0x00000002
        /*08ac*/ 	.word	0x00000060
        /*08b0*/ 	.short	0x010a
        /*08b2*/ 	.byte	0xff
	.zero		1


	//   ....[124]....
        /*08b4*/ 	.word	0x00008850
        /*08b8*/ 	.word	0x00000047
        /*08bc*/ 	.word	0x000000c0
        /*08c0*/ 	.short	0x010a
        /*08c2*/ 	.byte	0xff
	.zero		1


	//   ....[125]....
        /*08c4*/ 	.word	0x000088a0
        /*08c8*/ 	.word	0x00000002
        /*08cc*/ 	.word	0x00000060
        /*08d0*/ 	.short	0x010a
        /*08d2*/ 	.byte	0xff
	.zero		1


	//----- nvinfo : EIATTR_NUM_MBARRIERS
	.align		4
.L_47:
        /*08d4*/ 	.byte	0x03, 0x38
        /*08d6*/ 	.short	0x0024


	//----- nvinfo : EIATTR_EXIT_INSTR_OFFSETS
	.align		4
        /*08d8*/ 	.byte	0x04, 0x1c
        /*08da*/ 	.short	(.L_49 - .L_48)


	//   ....[0]....
.L_48:
        /*08dc*/ 	.word	0x00002d30


	//   ....[1]....
        /*08e0*/ 	.word	0x00003220


	//   ....[2]....
        /*08e4*/ 	.word	0x00003280


	//   ....[3]....
        /*08e8*/ 	.word	0x000043b0


	//   ....[4]....
        /*08ec*/ 	.word	0x00005450


	//   ....[5]....
        /*08f0*/ 	.word	0x00005490


	//   ....[6]....
        /*08f4*/ 	.word	0x00007d20


	//   ....[7]....
        /*08f8*/ 	.word	0x00007da0


	//   ....[8]....
        /*08fc*/ 	.word	0x00007dd0


	//   ....[9]....
        /*0900*/ 	.word	0x00007e40


	//----- nvinfo : EIATTR_MAX_THREADS
	.align		4
.L_49:
        /*0904*/ 	.byte	0x04, 0x05
        /*0906*/ 	.short	(.L_51 - .L_50)
.L_50:
        /*0908*/ 	.word	0x00000100
        /*090c*/ 	.word	0x00000001
        /*0910*/ 	.word	0x00000001


	//----- nvinfo : EIATTR_CRS_STACK_SIZE
	.align		4
.L_51:
        /*0914*/ 	.byte	0x04, 0x1e
        /*0916*/ 	.short	(.L_53 - .L_52)
.L_52:
        /*0918*/ 	.word	0x00000000


	//----- nvinfo : EIATTR_CBANK_PARAM_SIZE
	.align		4
.L_53:
        /*091c*/ 	.byte	0x03, 0x19
        /*091e*/ 	.short	0x0800


	//----- nvinfo : EIATTR_PARAM_CBANK
	.align		4
        /*0920*/ 	.byte	0x04, 0x0a
        /*0922*/ 	.short	(.L_55 - .L_54)
	.align		4
.L_54:
        /*0924*/ 	.word	index@(.nv.constant0._ZN7cutlass13device_kernelINS_4gemm6kernel13GemmUniversalIN4cute5tupleIJiiiiEEENS1_10collective13CollectiveMmaINS1_35MainloopSm100TmaUmmaWarpSpecializedILi6ELi2ELi4ENS5_IJNS4_1CILi8EEENSA_ILi1EEESC_EEEEENS5_IJNSA_ILi64EEESF_SF_EEENS_10tfloat32_tENS5_IJlSC_lEEESH_SI_NS4_8TiledMMAINS4_8MMA_AtomIJNS4_17SM100_MMA_TF32_SSISH_SH_fLi64ELi64ELNS4_4UMMA5MajorE0ELSN_0ELNSM_7ScaleInE0ELSO_0EEEEEENS4_6LayoutINS5_IJSC_SC_SC_EEENS5_IJNSA_ILi0EEEST_ST_EEEEENS5_IJNS4_10UnderscoreESW_SW_EEEEENS4_13SM90_TMA_LOADENS4_14ComposedLayoutINS4_7SwizzleILi3ELi4ELi3EEENS4_18smem_ptr_flag_bitsILi32EEENSR_INS5_IJSB_NSA_ILi32EEEEEENS5_IJS15_SC_EEEEEEEvNS4_8identityENS4_23SM90_TMA_LOAD_MULTICASTES19_vS1A_EENS_8epilogue10collective18CollectiveEpilogueINS1D_23Sm100TmaWarpSpecializedILi3ELi2ELi16ELb1ELb0EEEJSG_NS5_IJNSR_ISF_SC_EENSR_IS15_SC_EEEEESH_SI_SH_SI_NS1D_6fusion15FusionCallbacksIS1H_NS1L_17LinearCombinationISH_fSH_fLNS_15FloatRoundStyleE2EEESG_S1K_JEEENS4_5SM1004TMEM4LOAD26SM100_TMEM_LOAD_16dp128b8xESZ_S19_NS4_17SM75_U32x4_LDSM_NENS4_14SM90_TMA_STOREES19_NS4_17SM90_U32x4_STSM_NENS4_39AutoVectorizingCopyWithAssumedAlignmentILi128EEEEEEvvEEEEvNT_6ParamsE)
        /*0928*/ 	.short	0x0380
        /*092a*/ 	.short	0x0800


	//----- nvinfo : EIATTR_SW_WAR
	.align		4
.L_55:
        /*092c*/ 	.byte	0x04, 0x36
        /*092e*/ 	.short	(.L_57 - .L_56)
.L_56:
        /*0930*/ 	.word	0x00000008
.L_57:


//--------------------- .nv.callgraph             --------------------------
	.section	.nv.callgraph,"",@"SHT_CUDA_CALLGRAPH"
	.align	4
	.sectionentsize	8
	.align		4
        /*0000*/ 	.word	0x00000000
	.align		4
        /*0004*/ 	.word	0xffffffff
	.align		4
        /*0008*/ 	.word	index@(_ZN7cutlass13device_kernelINS_4gemm6kernel13GemmUniversalIN4cute5tupleIJiiiiEEENS1_10collective13CollectiveMmaINS1_35MainloopSm100TmaUmmaWarpSpecializedILi6ELi2ELi4ENS5_IJNS4_1CILi8EEENSA_ILi1EEESC_EEEEENS5_IJNSA_ILi64EEESF_SF_EEENS_10tfloat32_tENS5_IJlSC_lEEESH_SI_NS4_8TiledMMAINS4_8MMA_AtomIJNS4_17SM100_MMA_TF32_SSISH_SH_fLi64ELi64ELNS4_4UMMA5MajorE0ELSN_0ELNSM_7ScaleInE0ELSO_0EEEEEENS4_6LayoutINS5_IJSC_SC_SC_EEENS5_IJNSA_ILi0EEEST_ST_EEEEENS5_IJNS4_10UnderscoreESW_SW_EEEEENS4_13SM90_TMA_LOADENS4_14ComposedLayoutINS4_7SwizzleILi3ELi4ELi3EEENS4_18smem_ptr_flag_bitsILi32EEENSR_INS5_IJSB_NSA_ILi32EEEEEENS5_IJS15_SC_EEEEEEEvNS4_8identityENS4_23SM90_TMA_LOAD_MULTICASTES19_vS1A_EENS_8epilogue10collective18CollectiveEpilogueINS1D_23Sm100TmaWarpSpecializedILi3ELi2ELi16ELb1ELb0EEEJSG_NS5_IJNSR_ISF_SC_EENSR_IS15_SC_EEEEESH_SI_SH_SI_NS1D_6fusion15FusionCallbacksIS1H_NS1L_17LinearCombinationISH_fSH_fLNS_15FloatRoundStyleE2EEESG_S1K_JEEENS4_5SM1004TMEM4LOAD26SM100_TMEM_LOAD_16dp128b8xESZ_S19_NS4_17SM75_U32x4_LDSM_NENS4_14SM90_TMA_STOREES19_NS4_17SM90_U32x4_STSM_NENS4_39AutoVectorizingCopyWithAssumedAlignmentILi128EEEEEEvvEEEEvNT_6ParamsE)
	.align		4
        /*000c*/ 	.word	index@(__assertfail)
	.align		4
        /*0010*/ 	.word	0x00000000
	.align		4
        /*0014*/ 	.word	0xfffffffe
	.align		4
        /*0018*/ 	.word	0x00000000
	.align		4
        /*001c*/ 	.word	0xfffffffd
	.align		4
        /*0020*/ 	.word	0x00000000
	.align		4
        /*0024*/ 	.word	0xfffffffc


//--------------------- .nv.constant4             --------------------------
	.section	.nv.constant4,"a",@progbits
	.align	8
	.align		8
.nv.constant4:
        /*0000*/ 	.dword	__assertfail
	.align		8
        /*0008*/ 	.dword	__unnamed_1
	.align		8
        /*0010*/ 	.dword	__unnamed_2
	.align		8
        /*0018*/ 	.dword	_ZN40_INTERNAL_029c5490_4_k_cu_a474f64c_343124cuda3std3__45__cpo5beginE
	.align		8
        /*0020*/ 	.dword	_ZN40_INTERNAL_029c5490_4_k_cu_a474f64c_343124cuda3std3__45__cpo3endE
	.align		8
        /*0028*/ 	.dword	_ZN40_INTERNAL_029c5490_4_k_cu_a474f64c_343124cuda3std3__45__cpo6cbeginE
	.align		8
        /*0030*/ 	.dword	_ZN40_INTERNAL_029c5490_4_k_cu_a474f64c_343124cuda3std3__45__cpo4cendE
	.align		8
        /*0038*/ 	.dword	_ZN40_INTERNAL_029c5490_4_k_cu_a474f64c_343124cuda3std3__442_GLOBAL__N__029c5490_4_k_cu_a474f64c_343126ignoreE
	.align		8
        /*0040*/ 	.dword	_ZN40_INTERNAL_029c5490_4_k_cu_a474f64c_343124cuda3std3__419piecewise_constructE
	.align		8
        /*0048*/ 	.dword	_ZN40_INTERNAL_029c5490_4_k_cu_a474f64c_343124cuda3std3__48in_placeE
	.align		8
        /*0050*/ 	.dword	_ZN40_INTERNAL_029c5490_4_k_cu_a474f64c_343124cuda3std6ranges3__45__cpo4swapE
	.align		8
        /*0058*/ 	.dword	_ZN40_INTERNAL_029c5490_4_k_cu_a474f64c_343124cuda3std6ranges3__45__cpo9iter_moveE
	.align		8
        /*0060*/ 	.dword	_ZN40_INTERNAL_029c5490_4_k_cu_a474f64c_343124cute7productE
	.align		8
        /*0068*/ 	.dword	_ZN40_INTERNAL_029c5490_4_k_cu_a474f64c_343124cute1_E
	.align		8
        /*0070*/ 	.dword	$str$25
	.align		8
        /*0078*/ 	.dword	$str$26
	.align		8
        /*0080*/ 	.dword	$str$27
	.align		8
        /*0088*/ 	.dword	$str$28


//--------------------- .text._ZN7cutlass13device_kernelINS_4gemm6kernel13GemmUniversalIN4cute5tupleIJiiiiEEENS1_10collective13CollectiveMmaINS1_35MainloopSm100TmaUmmaWarpSpecializedILi6ELi2ELi4ENS5_IJNS4_1CILi8EEENSA_ILi1EEESC_EEEEENS5_IJNSA_ILi64EEESF_SF_EEENS_10tfloat32_tENS5_IJlSC_lEEESH_SI_NS4_8TiledMMAINS4_8MMA_AtomIJNS4_17SM100_MMA_TF32_SSISH_SH_fLi64ELi64ELNS4_4UMMA5MajorE0ELSN_0ELNSM_7ScaleInE0ELSO_0EEEEEENS4_6LayoutINS5_IJSC_SC_SC_EEENS5_IJNSA_ILi0EEEST_ST_EEEEENS5_IJNS4_10UnderscoreESW_SW_EEEEENS4_13SM90_TMA_LOADENS4_14ComposedLayoutINS4_7SwizzleILi3ELi4ELi3EEENS4_18smem_ptr_flag_bitsILi32EEENSR_INS5_IJSB_NSA_ILi32EEEEEENS5_IJS15_SC_EEEEEEEvNS4_8identityENS4_23SM90_TMA_LOAD_MULTICASTES19_vS1A_EENS_8epilogue10collective18CollectiveEpilogueINS1D_23Sm100TmaWarpSpecializedILi3ELi2ELi16ELb1ELb0EEEJSG_NS5_IJNSR_ISF_SC_EENSR_IS15_SC_EEEEESH_SI_SH_SI_NS1D_6fusion15FusionCallbacksIS1H_NS1L_17LinearCombinationISH_fSH_fLNS_15FloatRoundStyleE2EEESG_S1K_JEEENS4_5SM1004TMEM4LOAD26SM100_TMEM_LOAD_16dp128b8xESZ_S19_NS4_17SM75_U32x4_LDSM_NENS4_14SM90_TMA_STOREES19_NS4_17SM90_U32x4_STSM_NENS4_39AutoVectorizingCopyWithAssumedAlignmentILi128EEEEEEvvEEEEvNT_6ParamsE --------------------------
	.section	.text._ZN7cutlass13device_kernelINS_4gemm6kernel13GemmUniversalIN4cute5tupleIJiiiiEEENS1_10collective13CollectiveMmaINS1_35MainloopSm100TmaUmmaWarpSpecializedILi6ELi2ELi4ENS5_IJNS4_1CILi8EEENSA_ILi1EEESC_EEEEENS5_IJNSA_ILi64EEESF_SF_EEENS_10tfloat32_tENS5_IJlSC_lEEESH_SI_NS4_8TiledMMAINS4_8MMA_AtomIJNS4_17SM100_MMA_TF32_SSISH_SH_fLi64ELi64ELNS4_4UMMA5MajorE0ELSN_0ELNSM_7ScaleInE0ELSO_0EEEEEENS4_6LayoutINS5_IJSC_SC_SC_EEENS5_IJNSA_ILi0EEEST_ST_EEEEENS5_IJNS4_10UnderscoreESW_SW_EEEEENS4_13SM90_TMA_LOADENS4_14ComposedLayoutINS4_7SwizzleILi3ELi4ELi3EEENS4_18smem_ptr_flag_bitsILi32EEENSR_INS5_IJSB_NSA_ILi32EEEEEENS5_IJS15_SC_EEEEEEEvNS4_8identityENS4_23SM90_TMA_LOAD_MULTICASTES19_vS1A_EENS_8epilogue10collective18CollectiveEpilogueINS1D_23Sm100TmaWarpSpecializedILi3ELi2ELi16ELb1ELb0EEEJSG_NS5_IJNSR_ISF_SC_EENSR_IS15_SC_EEEEESH_SI_SH_SI_NS1D_6fusion15FusionCallbacksIS1H_NS1L_17LinearCombinationISH_fSH_fLNS_15FloatRoundStyleE2EEESG_S1K_JEEENS4_5SM1004TMEM4LOAD26SM100_TMEM_LOAD_16dp128b8xESZ_S19_NS4_17SM75_U32x4_LDSM_NENS4_14SM90_TMA_STOREES19_NS4_17SM90_U32x4_STSM_NENS4_39AutoVectorizingCopyWithAssumedAlignmentILi128EEEEEEvvEEEEvNT_6ParamsE,"ax",@progbits
	.align	128
.text._ZN7cutlass13device_kernelINS_4gemm6kernel13GemmUniversalIN4cute5tupleIJiiiiEEENS1_10collective13CollectiveMmaINS1_35MainloopSm100TmaUmmaWarpSpecializedILi6ELi2ELi4ENS5_IJNS4_1CILi8EEENSA_ILi1EEESC_EEEEENS5_IJNSA_ILi64EEESF_SF_EEENS_10tfloat32_tENS5_IJlSC_lEEESH_SI_NS4_8TiledMMAINS4_8MMA_AtomIJNS4_17SM100_MMA_TF32_SSISH_SH_fLi64ELi64ELNS4_4UMMA5MajorE0ELSN_0ELNSM_7ScaleInE0ELSO_0EEEEEENS4_6LayoutINS5_IJSC_SC_SC_EEENS5_IJNSA_ILi0EEEST_ST_EEEEENS5_IJNS4_10UnderscoreESW_SW_EEEEENS4_13SM90_TMA_LOADENS4_14ComposedLayoutINS4_7SwizzleILi3ELi4ELi3EEENS4_18smem_ptr_flag_bitsILi32EEENSR_INS5_IJSB_NSA_ILi32EEEEEENS5_IJS15_SC_EEEEEEEvNS4_8identityENS4_23SM90_TMA_LOAD_MULTICASTES19_vS1A_EENS_8epilogue10collective18CollectiveEpilogueINS1D_23Sm100TmaWarpSpecializedILi3ELi2ELi16ELb1ELb0EEEJSG_NS5_IJNSR_ISF_SC_EENSR_IS15_SC_EEEEESH_SI_SH_SI_NS1D_6fusion15FusionCallbacksIS1H_NS1L_17LinearCombinationISH_fSH_fLNS_15FloatRoundStyleE2EEESG_S1K_JEEENS4_5SM1004TMEM4LOAD26SM100_TMEM_LOAD_16dp128b8xESZ_S19_NS4_17SM75_U32x4_LDSM_NENS4_14SM90_TMA_STOREES19_NS4_17SM90_U32x4_STSM_NENS4_39AutoVectorizingCopyWithAssumedAlignmentILi128EEEEEEvvEEEEvNT_6ParamsE:
        .type           _ZN7cutlass13device_kernelINS_4gemm6kernel13GemmUniversalIN4cute5tupleIJiiiiEEENS1_10collective13CollectiveMmaINS1_35MainloopSm100TmaUmmaWarpSpecializedILi6ELi2ELi4ENS5_IJNS4_1CILi8EEENSA_ILi1EEESC_EEEEENS5_IJNSA_ILi64EEESF_SF_EEENS_10tfloat32_tENS5_IJlSC_lEEESH_SI_NS4_8TiledMMAINS4_8MMA_AtomIJNS4_17SM100_MMA_TF32_SSISH_SH_fLi64ELi64ELNS4_4UMMA5MajorE0ELSN_0ELNSM_7ScaleInE0ELSO_0EEEEEENS4_6LayoutINS5_IJSC_SC_SC_EEENS5_IJNSA_ILi0EEEST_ST_EEEEENS5_IJNS4_10UnderscoreESW_SW_EEEEENS4_13SM90_TMA_LOADENS4_14ComposedLayoutINS4_7SwizzleILi3ELi4ELi3EEENS4_18smem_ptr_flag_bitsILi32EEENSR_INS5_IJSB_NSA_ILi32EEEEEENS5_IJS15_SC_EEEEEEEvNS4_8identityENS4_23SM90_TMA_LOAD_MULTICASTES19_vS1A_EENS_8epilogue10collective18CollectiveEpilogueINS1D_23Sm100TmaWarpSpecializedILi3ELi2ELi16ELb1ELb0EEEJSG_NS5_IJNSR_ISF_SC_EENSR_IS15_SC_EEEEESH_SI_SH_SI_NS1D_6fusion15FusionCallbacksIS1H_NS1L_17LinearCombinationISH_fSH_fLNS_15FloatRoundStyleE2EEESG_S1K_JEEENS4_5SM1004TMEM4LOAD26SM100_TMEM_LOAD_16dp128b8xESZ_S19_NS4_17SM75_U32x4_LDSM_NENS4_14SM90_TMA_STOREES19_NS4_17SM90_U32x4_STSM_NENS4_39AutoVectorizingCopyWithAssumedAlignmentILi128EEEEEEvvEEEEvNT_6ParamsE,@function
        .size           _ZN7cutlass13device_kernelINS_4gemm6kernel13GemmUniversalIN4cute5tupleIJiiiiEEENS1_10collective13CollectiveMmaINS1_35MainloopSm100TmaUmmaWarpSpecializedILi6ELi2ELi4ENS5_IJNS4_1CILi8EEENSA_ILi1EEESC_EEEEENS5_IJNSA_ILi64EEESF_SF_EEENS_10tfloat32_tENS5_IJlSC_lEEESH_SI_NS4_8TiledMMAINS4_8MMA_AtomIJNS4_17SM100_MMA_TF32_SSISH_SH_fLi64ELi64ELNS4_4UMMA5MajorE0ELSN_0ELNSM_7ScaleInE0ELSO_0EEEEEENS4_6LayoutINS5_IJSC_SC_SC_EEENS5_IJNSA_ILi0EEEST_ST_EEEEENS5_IJNS4_10UnderscoreESW_SW_EEEEENS4_13SM90_TMA_LOADENS4_14ComposedLayoutINS4_7SwizzleILi3ELi4ELi3EEENS4_18smem_ptr_flag_bitsILi32EEENSR_INS5_IJSB_NSA_ILi32EEEEEENS5_IJS15_SC_EEEEEEEvNS4_8identityENS4_23SM90_TMA_LOAD_MULTICASTES19_vS1A_EENS_8epilogue10collective18CollectiveEpilogueINS1D_23Sm100TmaWarpSpecializedILi3ELi2ELi16ELb1ELb0EEEJSG_NS5_IJNSR_ISF_SC_EENSR_IS15_SC_EEEEESH_SI_SH_SI_NS1D_6fusion15FusionCallbacksIS1H_NS1L_17LinearCombinationISH_fSH_fLNS_15FloatRoundStyleE2EEESG_S1K_JEEENS4_5SM1004TMEM4LOAD26SM100_TMEM_LOAD_16dp128b8xESZ_S19_NS4_17SM75_U32x4_LDSM_NENS4_14SM90_TMA_STOREES19_NS4_17SM90_U32x4_STSM_NENS4_39AutoVectorizingCopyWithAssumedAlignmentILi128EEEEEEvvEEEEvNT_6ParamsE,(.L_x_167 - _ZN7cutlass13device_kernelINS_4gemm6kernel13GemmUniversalIN4cute5tupleIJiiiiEEENS1_10collective13CollectiveMmaINS1_35MainloopSm100TmaUmmaWarpSpecializedILi6ELi2ELi4ENS5_IJNS4_1CILi8EEENSA_ILi1EEESC_EEEEENS5_IJNSA_ILi64EEESF_SF_EEENS_10tfloat32_tENS5_IJlSC_lEEESH_SI_NS4_8TiledMMAINS4_8MMA_AtomIJNS4_17SM100_MMA_TF32_SSISH_SH_fLi64ELi64ELNS4_4UMMA5MajorE0ELSN_0ELNSM_7ScaleInE0ELSO_0EEEEEENS4_6LayoutINS5_IJSC_SC_SC_EEENS5_IJNSA_ILi0EEEST_ST_EEEEENS5_IJNS4_10UnderscoreESW_SW_EEEEENS4_13SM90_TMA_LOADENS4_14ComposedLayoutINS4_7SwizzleILi3ELi4ELi3EEENS4_18smem_ptr_flag_bitsILi32EEENSR_INS5_IJSB_NSA_ILi32EEEEEENS5_IJS15_SC_EEEEEEEvNS4_8identityENS4_23SM90_TMA_LOAD_MULTICASTES19_vS1A_EENS_8epilogue10collective18CollectiveEpilogueINS1D_23Sm100TmaWarpSpecializedILi3ELi2ELi16ELb1ELb0EEEJSG_NS5_IJNSR_ISF_SC_EENSR_IS15_SC_EEEEESH_SI_SH_SI_NS1D_6fusion15FusionCallbacksIS1H_NS1L_17LinearCombinationISH_fSH_fLNS_15FloatRoundStyleE2EEESG_S1K_JEEENS4_5SM1004TMEM4LOAD26SM100_TMEM_LOAD_16dp128b8xESZ_S19_NS4_17SM75_U32x4_LDSM_NENS4_14SM90_TMA_STOREES19_NS4_17SM90_U32x4_STSM_NENS4_39AutoVectorizingCopyWithAssumedAlignmentILi128EEEEEEvvEEEEvNT_6ParamsE)
        .other          _ZN7cutlass13device_kernelINS_4gemm6kernel13GemmUniversalIN4cute5tupleIJiiiiEEENS1_10collective13CollectiveMmaINS1_35MainloopSm100TmaUmmaWarpSpecializedILi6ELi2ELi4ENS5_IJNS4_1CILi8EEENSA_ILi1EEESC_EEEEENS5_IJNSA_ILi64EEESF_SF_EEENS_10tfloat32_tENS5_IJlSC_lEEESH_SI_NS4_8TiledMMAINS4_8MMA_AtomIJNS4_17SM100_MMA_TF32_SSISH_SH_fLi64ELi64ELNS4_4UMMA5MajorE0ELSN_0ELNSM_7ScaleInE0ELSO_0EEEEEENS4_6LayoutINS5_IJSC_SC_SC_EEENS5_IJNSA_ILi0EEEST_ST_EEEEENS5_IJNS4_10UnderscoreESW_SW_EEEEENS4_13SM90_TMA_LOADENS4_14ComposedLayoutINS4_7SwizzleILi3ELi4ELi3EEENS4_18smem_ptr_flag_bitsILi32EEENSR_INS5_IJSB_NSA_ILi32EEEEEENS5_IJS15_SC_EEEEEEEvNS4_8identityENS4_23SM90_TMA_LOAD_MULTICASTES19_vS1A_EENS_8epilogue10collective18CollectiveEpilogueINS1D_23Sm100TmaWarpSpecializedILi3ELi2ELi16ELb1ELb0EEEJSG_NS5_IJNSR_ISF_SC_EENSR_IS15_SC_EEEEESH_SI_SH_SI_NS1D_6fusion15FusionCallbacksIS1H_NS1L_17LinearCombinationISH_fSH_fLNS_15FloatRoundStyleE2EEESG_S1K_JEEENS4_5SM1004TMEM4LOAD26SM100_TMEM_LOAD_16dp128b8xESZ_S19_NS4_17SM75_U32x4_LDSM_NENS4_14SM90_TMA_STOREES19_NS4_17SM90_U32x4_STSM_NENS4_39AutoVectorizingCopyWithAssumedAlignmentILi128EEEEEEvvEEEEvNT_6ParamsE,@"STO_CUDA_ENTRY STV_DEFAULT"
_ZN7cutlass13device_kernelINS_4gemm6kernel13GemmUniversalIN4cute5tupleIJiiiiEEENS1_10collective13CollectiveMmaINS1_35MainloopSm100TmaUmmaWarpSpecializedILi6ELi2ELi4ENS5_IJNS4_1CILi8EEENSA_ILi1EEESC_EEEEENS5_IJNSA_ILi64EEESF_SF_EEENS_10tfloat32_tENS5_IJlSC_lEEESH_SI_NS4_8TiledMMAINS4_8MMA_AtomIJNS4_17SM100_MMA_TF32_SSISH_SH_fLi64ELi64ELNS4_4UMMA5MajorE0ELSN_0ELNSM_7ScaleInE0ELSO_0EEEEEENS4_6LayoutINS5_IJSC_SC_SC_EEENS5_IJNSA_ILi0EEEST_ST_EEEEENS5_IJNS4_10UnderscoreESW_SW_EEEEENS4_13SM90_TMA_LOADENS4_14ComposedLayoutINS4_7SwizzleILi3ELi4ELi3EEENS4_18smem_ptr_flag_bitsILi32EEENSR_INS5_IJSB_NSA_ILi32EEEEEENS5_IJS15_SC_EEEEEEEvNS4_8identityENS4_23SM90_TMA_LOAD_MULTICASTES19_vS1A_EENS_8epilogue10collective18CollectiveEpilogueINS1D_23Sm100TmaWarpSpecializedILi3ELi2ELi16ELb1ELb0EEEJSG_NS5_IJNSR_ISF_SC_EENSR_IS15_SC_EEEEESH_SI_SH_SI_NS1D_6fusion15FusionCallbacksIS1H_NS1L_17LinearCombinationISH_fSH_fLNS_15FloatRoundStyleE2EEESG_S1K_JEEENS4_5SM1004TMEM4LOAD26SM100_TMEM_LOAD_16dp128b8xESZ_S19_NS4_17SM75_U32x4_LDSM_NENS4_14SM90_TMA_STOREES19_NS4_17SM90_U32x4_STSM_NENS4_39AutoVectorizingCopyWithAssumedAlignmentILi128EEEEEEvvEEEEvNT_6ParamsE:
[----:B------:R-:W1:Y:S01]  /*0000*/  LDC R1, c[0x0][0x37c] ;  /* 0x0000df00ff017b82 */ /* 0x000e620000000800 */
[----:B------:R-:W2:Y:S01]  /*0010*/  S2R R64, SR_TID.X ;  /* 0x0000000000407919 */ /* 0x000ea20000002100 */
[----:B------:R-:W3:Y:S01]  /*0020*/  LDCU.64 UR8, c[0x0][0x890] ;  /* 0x00011200ff0877ac */ /* 0x000ee20008000a00 */
[----:B------:R-:W-:Y:S02]  /*0030*/  PRMT R53, RZ, 0x7610, R53 ;  /* 0x00007610ff357816 */ /* 0x000fe40000000035 */
[----:B------:R-:W-:Y:S01]  /*0040*/  ELECT P3, URZ, PT ;  /* 0x0000000000ff782f */ /* 0x000fe20003860000 */
[----:B---3--:R-:W-:-:S04]  /*0050*/  UISETP.NE.U32.AND UP0, UPT, UR8, URZ, UPT ;  /* 0x000000ff0800728c */ /* 0x008fc8000bf05070 */
[----:B------:R-:W-:Y:S01]  /*0060*/  UISETP.NE.AND.EX UP0, UPT, UR9, URZ, UPT, UP0 ;  /* 0x000000ff0900728c */ /* 0x000fe2000bf05300 */
[----:B--2---:R-:W-:-:S05]  /*0070*/  SHF.R.U32.HI R54, RZ, 0x5, R64 ;  /* 0x00000005ff367819 */ /* 0x004fca0000011640 */
[----:B------:R-:W2:Y:S02]  /*0080*/  SHFL.IDX PT, R0, R54, RZ, 0x1f ;  /* 0x00001fff36007589 */ /* 0x000ea400000e0000 */
[----:B--2---:R-:W-:Y:S01]  /*0090*/  R2UR UR18, R0 ;  /* 0x00000000001272ca */ /* 0x004fe200000e0000 */
[----:B-1----:R-:W-:-:S14]  /*00a0*/  BRA.U UP0, `(.L_x_0) ;  /* 0x0000000100307547 */ /* 0x002fdc000b800000 */
[----:B------:R-:W1:Y:S02]  /*00b0*/  LDCU.64 UR4, c[0x0][0x888] ;  /* 0x00011100ff0477ac */ /* 0x000e640008000a00 */
[----:B-1----:R-:W-:-:S04]  /*00c0*/  UISETP.NE.U32.AND UP0, UPT, UR4, URZ, UPT ;  /* 0x000000ff0400728c */ /* 0x002fc8000bf05070 */
[----:B------:R-:W-:-:S09]  /*00d0*/  UISETP.NE.AND.EX UP0, UPT, UR5, URZ, UPT, UP0 ;  /* 0x000000ff0500728c */ /* 0x000fd2000bf05300 */
[----:B------:R-:W-:Y:S05]  /*00e0*/  BRA.U !UP0, `(.L_x_1) ;  /* 0x0000000108147547 */ /* 0x000fea000b800000 */
[----:B------:R-:W1:Y:S01]  /*00f0*/  LDC.64 R26, c[0x0][0x888] ;  /* 0x00022200ff1a7b82 */ /* 0x000e620000000a00 */
[----:B------:R-:W1:Y:S02]  /*0100*/  LDCU.64 UR4, c[0x0][0x358] ;  /* 0x00006b00ff0477ac */ /* 0x000e640008000a00 */
[----:B-1----:R1:W5:Y:S01]  /*0110*/  LDG.E R26, desc[UR4][R26.64] ;  /* 0x000000041a1a7981 */ /* 0x002362000c1e1900 */
[----:B------:R-:W-:Y:S01]  /*0120*/  HFMA2 R53, -RZ, RZ, 0, 5.9604644775390625e-08 ;  /* 0x00000001ff357431 */ /* 0x000fe200000001ff */
[----:B------:R-:W-:Y:S05]  /*0130*/  BRA `(.L_x_0) ;  /* 0x00000000000c7947 */ /* 0x000fea0003800000 */
.L_x_1:
[----:B------:R-:W1:Y:S01]  /*0140*/  LDCU UR4, c[0x0][0x880] ;  /* 0x00011000ff0477ac */ /* 0x000e620008000800 */
[----:B------:R-:W-:Y:S01]  /*0150*/  HFMA2 R53, -RZ, RZ, 0, 5.9604644775390625e-08 ;  /* 0x00000001ff357431 */ /* 0x000fe200000001ff */
[----:B-1----:R-:W-:-:S07]  /*0160*/  MOV R26, UR4 ;  /* 0x00000004001a7c02 */ /* 0x002fce0008000f00 */
.L_x_0:
[----:B------:R-:W2:Y:S02]  /*0170*/  LDCU.64 UR4, c[0x0][0x8b0] ;  /* 0x00011600ff0477ac */ /* 0x000ea40008000a00 */
[----:B--2---:R-:W-:-:S04]  /*0180*/  UISETP.NE.U32.AND UP0, UPT, UR4, URZ, UPT ;  /* 0x000000ff0400728c */ /* 0x004fc8000bf05070 */
[----:B------:R-:W-:-:S09]  /*0190*/  UISETP.NE.AND.EX UP0, UPT, UR5, URZ, UPT, UP0 ;  /* 0x000000ff0500728c */ /* 0x000fd2000bf05300 */
[----:B------:R-:W-:Y:S05]  /*01a0*/  BRA.U UP0, `(.L_x_2) ;  /* 0x0000000100287547 */ /* 0x000fea000b800000 */
[----:B------:R-:W2:Y:S02]  /*01b0*/  LDCU.64 UR4, c[0x0][0x8a8] ;  /* 0x00011500ff0477ac */ /* 0x000ea40008000a00 */
[----:B--2---:R-:W-:-:S04]  /*01c0*/  UISETP.NE.U32.AND UP0, UPT, UR4, URZ, UPT ;  /* 0x000000ff0400728c */ /* 0x004fc8000bf05070 */
[----:B------:R-:W-:-:S09]  /*01d0*/  UISETP.NE.AND.EX UP0, UPT, UR5, URZ, UPT, UP0 ;  /* 0x000000ff0500728c */ /* 0x000fd2000bf05300 */
[----:B------:R-:W-:Y:S05]  /*01e0*/  BRA.U !UP0, `(.L_x_3) ;  /* 0x0000000108107547 */ /* 0x000fea000b800000 */
[----:B------:R-:W2:Y:S01]  /*01f0*/  LDC.64 R24, c[0x0][0x8a8] ;  /* 0x00022a00ff187b82 */ /* 0x000ea20000000a00 */
[----:B------:R-:W2:Y:S02]  /*0200*/  LDCU.64 UR4, c[0x0][0x358] ;  /* 0x00006b00ff0477ac */ /* 0x000ea40008000a00 */
[----:B--2---:R2:W5:Y:S01]  /*0210*/  LDG.E R24, desc[UR4][R24.64] ;  /* 0x0000000418187981 */ /* 0x004562000c1e1900 */
[----:B------:R-:W-:Y:S05]  /*0220*/  BRA `(.L_x_2) ;  /* 0x0000000000087947 */ /* 0x000fea0003800000 */
.L_x_3:
[----:B------:R-:W2:Y:S02]  /*0230*/  LDCU UR4, c[0x0][0x8a0] ;  /* 0x00011400ff0477ac */ /* 0x000ea40008000800 */
[----:B--2---:R-:W-:Y:S02]  /*0240*/  MOV R24, UR4 ;  /* 0x0000000400187c02 */ /* 0x004fe40008000f00 */
.L_x_2:
[----:B------:R-:W-:Y:S01]  /*0250*/  IMAD.U32 R0, RZ, RZ, UR18 ;  /* 0x00000012ff007e24 */ /* 0x000fe2000f8e00ff */
[----:B------:R-:W-:Y:S04]  /*0260*/  BSSY.RECONVERGENT B0, `(.L_x_4) ;  /* 0x000000c000007945 */ /* 0x000fe80003800200 */
[C---:B------:R-:W-:Y:S02]  /*0270*/  ISETP.NE.OR P1, PT, R0.reuse, 0x1, !P3 ;  /* 0x000000010000780c */ /* 0x040fe40005f25670 */
[----:B------:R-:W-:-:S11]  /*0280*/  ISETP.NE.OR P0, PT, R0, 0x3, !P3 ;  /* 0x000000030000780c */ /* 0x000fd60005f05670 */
[----:B------:R-:W-:Y:S05]  /*0290*/  @P1 BRA `(.L_x_5) ;  /* 0x0000000000201947 */ /* 0x000fea0003800000 */
[----:B------:R-:W3:Y:S02]  /*02a0*/  LDCU.64 UR4, c[0x0][0x348] ;  /* 0x00006900ff0477ac */ /* 0x000ee40008000a00 */
[----:B---3--:R-:W-:Y:S02]  /*02b0*/  UIADD3 UR6, UP1, UPT, UR4, 0x80, URZ ;  /* 0x0000008004067890 */ /* 0x008fe4000ff3e0ff */
[----:B------:R-:W-:Y:S02]  /*02c0*/  UIADD3 UR4, UP0, UPT, UR4, 0x180, URZ ;  /* 0x0000018004047890 */ /* 0x000fe4000ff1e0ff */
[----:B------:R-:W-:Y:S02]  /*02d0*/  UIADD3.X UR7, UPT, UPT, URZ, UR5, URZ, UP1, !UPT ;  /* 0x00000005ff077290 */ /* 0x000fe40008ffe4ff */
[----:B------:R-:W-:-:S07]  /*02e0*/  UIADD3.X UR5, UPT, UPT, URZ, UR5, URZ, UP0, !UPT ;  /* 0x00000005ff057290 */ /* 0x000fce00087fe4ff */
[----:B------:R3:W-:Y:S02]  /*02f0*/  UTMACCTL.PF [UR6] ;  /* 0x00000000060079b9 */ /* 0x0007e40008040000 */
[----:B------:R3:W-:Y:S02]  /*0300*/  UTMACCTL.PF [UR4] ;  /* 0x00000000040079b9 */ /* 0x0007e40008040000 */
[----:B---3--:R-:W-:Y:S01]  /*0310*/  NOP ;  /* 0x0000000000007918 */ /* 0x008fe20000000000 */
.L_x_5:
[----:B------:R-:W-:Y:S05]  /*0320*/  BSYNC.RECONVERGENT B0 ;  /* 0x0000000000007941 */ /* 0x000fea0003800200 */
.L_x_4:
[----:B------:R-:W-:Y:S04]  /*0330*/  BSSY.RECONVERGENT B0, `(.L_x_6) ;  /* 0x000000a000007945 */ /* 0x000fe80003800200 */
        /* <DEDUP_REMOVED lines=9> */
.L_x_7:
[----:B------:R-:W-:Y:S05]  /*03d0*/  BSYNC.RECONVERGENT B0 ;  /* 0x0000000000007941 */ /* 0x000fea0003800200 */
.L_x_6:
[----:B------:R-:W3:Y:S01]  /*03e0*/  LDCU.64 UR4, c[0x0][0x888] ;  /* 0x00011100ff0477ac */ /* 0x000ee20008000a00 */
[----:B------:R-:W-:Y:S02]  /*03f0*/  UISETP.EQ.U32.AND UP2, UPT, UR8, URZ, UPT ;  /* 0x000000ff0800728c */ /* 0x000fe4000bf42070 */
[----:B------:R-:W-:Y:S02]  /*0400*/  UPLOP3.LUT UP3, UPT, UPT, UPT, UPT, 0x80, 0x8 ;  /* 0x000000000008789c */ /* 0x000fe40003f6f070 */
[----:B---3--:R-:W-:-:S04]  /*0410*/  UISETP.NE.U32.AND UP0, UPT, UR4, URZ, UPT ;  /* 0x000000ff0400728c */ /* 0x008fc8000bf05070 */
[----:B------:R-:W-:-:S04]  /*0420*/  UISETP.NE.AND.EX UP1, UPT, UR5, URZ, UPT, UP0 ;  /* 0x000000ff0500728c */ /* 0x000fc8000bf25300 */
[----:B------:R-:W-:-:S04]  /*0430*/  UISETP.EQ.OR.EX UP4, UPT, UR9, URZ, !UP1, UP2 ;  /* 0x000000ff0900728c */ /* 0x000fc8000cf82720 */
[----:B------:R-:W-:-:S06]  /*0440*/  UP2UR UR4, UPR, URZ, 0x10 ;  /* 0x00000010ff047883 */ /* 0x000fcc0008000000 */
[----:B------:R-:W-:Y:S01]  /*0450*/  MOV R57, UR4 ;  /* 0x0000000400397c02 */ /* 0x000fe20008000f00 */
[----:B------:R-:W-:Y:S06]  /*0460*/  BRA.U !UP4, `(.L_x_8) ;  /* 0x000000010c207547 */ /* 0x000fec000b800000 */
[----:B------:R-:W-:Y:S01]  /*0470*/  UISETP.NE.U32.AND UP2, UPT, UR8, URZ, UPT ;  /* 0x000000ff0800728c */ /* 0x000fe2000bf45070 */
[----:B-----5:R-:W-:Y:S01]  /*0480*/  FSETP.NEU.AND P0, PT, R26, RZ, PT ;  /* 0x000000ff1a00720b */ /* 0x020fe20003f0d000 */
[----:B------:R-:W-:Y:S02]  /*0490*/  USEL UR4, URZ, 0xffffffff, UP1 ;  /* 0xffffffffff047887 */ /* 0x000fe40008800000 */
[----:B------:R-:W-:-:S10]  /*04a0*/  UISETP.NE.AND.EX UP2, UPT, UR9, URZ, UPT, UP2 ;  /* 0x000000ff0900728c */ /* 0x000fd4000bf45320 */
[----:B------:R-:W-:Y:S01]  /*04b0*/  VOTEU.ANY UP0, P0 ;  /* 0x0000000000ff7886 */ /* 0x000fe20000000100 */
[----:B------:R-:W-:-:S04]  /*04c0*/  @!UP2 USEL UR4, URZ, 0xffffffff, UP0 ;  /* 0xffffffffff04a887 */ /* 0x000fc80008000000 */
[----:B------:R-:W-:-:S04]  /*04d0*/  ULOP3.LUT UR4, UR4, 0x1, URZ, 0xc0, !UPT ;  /* 0x0000000104047892 */ /* 0x000fc8000f8ec0ff */
[----:B------:R-:W-:-:S11]  /*04e0*/  UISETP.NE.U32.AND UP3, UPT, UR4, 0x1, UPT ;  /* 0x000000010400788c */ /* 0x000fd6000bf65070 */
.L_x_8:
[----:B------:R-:W3:Y:S01]  /*04f0*/  SHFL.IDX PT, R2, R54, RZ, 0x1f ;  /* 0x00001fff36027589 */ /* 0x000ee200000e0000 */
[----:B------:R-:W-:Y:S01]  /*0500*/  UISETP.NE.AND UP5, UPT, UR18, 0x2, UPT ;  /* 0x000000021200788c */ /* 0x000fe2000bfa5270 */
[----:B---3--:R-:W-:-:S13]  /*0510*/  ISETP.NE.AND P0, PT, R2, RZ, PT ;  /* 0x000000ff0200720c */ /* 0x008fda0003f05270 */
[----:B------:R-:W-:Y:S05]  /*0520*/  @P0 BRA `(.L_x_9) ;  /* 0x0000000000680947 */ /* 0x000fea0003800000 */
[----:B------:R-:W3:Y:S01]  /*0530*/  S2UR UR4, SR_CgaCtaId ;  /* 0x00000000000479c3 */ /* 0x000ee20000008800 */
[----:B------:R-:W-:Y:S01]  /*0540*/  UMOV UR5, 0x400 ;  /* 0x0000040000057882 */ /* 0x000fe20000000000 */
[----:B------:R-:W-:Y:S01]  /*0550*/  UMOV UR8, 0x1 ;  /* 0x0000000100087882 */ /* 0x000fe20000000000 */
[----:B------:R-:W-:Y:S01]  /*0560*/  UMOV UR6, 0x8 ;  /* 0x0000000800067882 */ /* 0x000fe20000000000 */
[----:B------:R-:W-:-:S04]  /*0570*/  UIADD3 UR8, UPT, UPT, -UR8, 0x100000, URZ ;  /* 0x0010000008087890 */ /* 0x000fc8000fffe1ff */
[----:B------:R-:W-:Y:S02]  /*0580*/  USHF.L.U32 UR9, UR8, 0xb, URZ ;  /* 0x0000000b08097899 */ /* 0x000fe400080006ff */
[----:B------:R-:W-:Y:S02]  /*0590*/  USHF.L.U32 UR8, UR8, 0x1, URZ ;  /* 0x0000000108087899 */ /* 0x000fe400080006ff */
[----:B------:R-:W-:-:S04]  /*05a0*/  UIADD3 UR6, UPT, UPT, -UR6, 0x100000, URZ ;  /* 0x0010000006067890 */ /* 0x000fc8000fffe1ff */
[----:B------:R-:W-:Y:S02]  /*05b0*/  USHF.L.U32 UR7, UR6, 0xb, URZ ;  /* 0x0000000b06077899 */ /* 0x000fe400080006ff */
[----:B------:R-:W-:Y:S01]  /*05c0*/  USHF.L.U32 UR6, UR6, 0x1, URZ ;  /* 0x0000000106067899 */ /* 0x000fe200080006ff */
[----:B------:R-:W-:Y:S01]  /*05d0*/  ELECT P0, URZ, PT ;  /* 0x0000000000ff782f */ /* 0x000fe20003800000 */
[----:B---3--:R-:W-:Y:S01]  /*05e0*/  ULEA UR4, UR4, UR5, 0x18 ;  /* 0x0000000504047291 */ /* 0x008fe2000f8ec0ff */
[----:B------:R-:W3:Y:S11]  /*05f0*/  FENCE.VIEW.ASYNC.S ;  /* 0x00000000000073c6 */ /* 0x000ef60000000000 */
[----:B---3--:R3:W4:Y:S01]  /*0600*/  SYNCS.EXCH.64 URZ, [UR4], UR8 ;  /* 0x0000000804ff75b2 */ /* 0x0087220008000100 */
[----:B------:R3:W1:Y:S01]  /*0610*/  SYNCS.EXCH.64 URZ, [UR4+0x30], UR6 ;  /* 0x0000300604ff75b2 */ /* 0x0006620008000100 */
        /* <DEDUP_REMOVED lines=10> */
[----:B------:R-:W-:Y:S01]  /*06c0*/  NOP ;  /* 0x0000000000007918 */ /* 0x000fe20000000000 */
.L_x_9:
[----:B------:R-:W2:Y:S01]  /*06d0*/  SHFL.IDX PT, R2, R54, RZ, 0x1f ;  /* 0x00001fff36027589 */ /* 0x000ea200000e0000 */
[----:B------:R-:W-:Y:S01]  /*06e0*/  NOP ;  /* 0x0000000000007918 */ /* 0x000fe20000000000 */
[----:B--2---:R-:W-:-:S13]  /*06f0*/  ISETP.NE.AND P0, PT, R2, 0x1, PT ;  /* 0x000000010200780c */ /* 0x004fda0003f05270 */
[----:B------:R-:W-:Y:S05]  /*0700*/  @P0 BRA `(.L_x_10) ;  /* 0x0000000000500947 */ /* 0x000fea0003800000 */
[----:B---3--:R-:W2:Y:S01]  /*0710*/  S2UR UR4, SR_CgaCtaId ;  /* 0x00000000000479c3 */ /* 0x008ea20000008800 */
        /* <DEDUP_REMOVED lines=10> */
[----:B--2---:R-:W-:Y:S01]  /*07c0*/  ULEA UR4, UR4, UR5, 0x18 ;  /* 0x0000000504047291 */ /* 0x004fe2000f8ec0ff */
[----:B------:R-:W2:Y:S11]  /*07d0*/  FENCE.VIEW.ASYNC.S ;  /* 0x00000000000073c6 */ /* 0x000eb60000000000 */
[----:B--2---:R2:W3:Y:S01]  /*07e0*/  SYNCS.EXCH.64 URZ, [UR4+0x60], UR8 ;  /* 0x0000600804ff75b2 */ /* 0x0044e20008000100 */
[----:B------:R2:W1:Y:S01]  /*07f0*/  SYNCS.EXCH.64 URZ, [UR4+0x78], UR6 ;  /* 0x0000780604ff75b2 */ /* 0x0004620008000100 */
[----:B------:R2:W1:Y:S01]  /*0800*/  SYNCS.EXCH.64 URZ, [UR4+0x68], UR8 ;  /* 0x0000680804ff75b2 */ /* 0x0004620008000100 */
[----:B------:R2:W1:Y:S01]  /*0810*/  SYNCS.EXCH.64 URZ, [UR4+0x80], UR6 ;  /* 0x0000800604ff75b2 */ /* 0x0004620008000100 */
[----:B------:R2:W1:Y:S01]  /*0820*/  SYNCS.EXCH.64 URZ, [UR4+0x70], UR8 ;  /* 0x0000700804ff75b2 */ /* 0x0004620008000100 */
[----:B------:R2:W1:Y:S01]  /*0830*/  SYNCS.EXCH.64 URZ, [UR4+0x88], UR6 ;  /* 0x0000880604ff75b2 */ /* 0x0004620008000100 */
[----:B------:R-:W-:Y:S01]  /*0840*/  NOP ;  /* 0x0000000000007918 */ /* 0x000fe20000000000 */
.L_x_10:
[----:B------:R-:W4:Y:S01]  /*0850*/  SHFL.IDX PT, R2, R54, RZ, 0x1f ;  /* 0x00001fff36027589 */ /* 0x000f2200000e0000 */
[----:B------:R-:W-:Y:S01]  /*0860*/  NOP ;  /* 0x0000000000007918 */ /* 0x000fe20000000000 */
[----:B----4-:R-:W-:-:S13]  /*0870*/  ISETP.NE.AND P0, PT, R2, 0x3, PT ;  /* 0x000000030200780c */ /* 0x010fda0003f05270 */
[----:B------:R-:W-:Y:S05]  /*0880*/  @P0 BRA `(.L_x_11) ;  /* 0x0000000000300947 */ /* 0x000fea0003800000 */
[----:B--23--:R-:W2:Y:S01]  /*0890*/  S2UR UR4, SR_CgaCtaId ;  /* 0x00000000000479c3 */ /* 0x00cea20000008800 */
[----:B------:R-:W-:Y:S01]  /*08a0*/  UMOV UR6, 0x400 ;  /* 0x0000040000067882 */ /* 0x000fe20000000000 */
[----:B------:R-:W-:Y:S01]  /*08b0*/  UMOV UR5, 0x20 ;  /* 0x0000002000057882 */ /* 0x000fe20000000000 */
[----:B------:R-:W-:Y:S01]  /*08c0*/  ELECT P0, URZ, PT ;  /* 0x0000000000ff782f */ /* 0x000fe20003800000 */
[----:B--2---:R-:W-:Y:S02]  /*08d0*/  ULEA UR6, UR4, UR6, 0x18 ;  /* 0x0000000604067291 */ /* 0x004fe4000f8ec0ff */
[----:B------:R-:W-:-:S04]  /*08e0*/  UIADD3 UR4, UPT, UPT, -UR5, 0x100000, URZ ;  /* 0x0010000005047890 */ /* 0x000fc8000fffe1ff */
[----:B------:R-:W-:Y:S02]  /*08f0*/  USHF.L.U32 UR5, UR4, 0xb, URZ ;  /* 0x0000000b04057899 */ /* 0x000fe400080006ff */
[----:B------:R-:W-:Y:S01]  /*0900*/  USHF.L.U32 UR4, UR4, 0x1, URZ ;  /* 0x0000000104047899 */ /* 0x000fe200080006ff */
[----:B------:R-:W2:Y:S11]  /*0910*/  FENCE.VIEW.ASYNC.S ;  /* 0x00000000000073c6 */ /* 0x000eb60000000000 */
[----:B--2---:R4:W2:Y:S01]  /*0920*/  SYNCS.EXCH.64 URZ, [UR6+0x90], UR4 ;  /* 0x0000900406ff75b2 */ /* 0x0048a20008000100 */
[----:B------:R4:W3:Y:S02]  /*0930*/  SYNCS.EXCH.64 URZ, [UR6+0x98], UR4 ;  /* 0x0000980406ff75b2 */ /* 0x0008e40008000100 */
[----:B----4-:R-:W-:Y:S01]  /*0940*/  NOP ;  /* 0x0000000000007918 */ /* 0x010fe20000000000 */
.L_x_11:
[----:B------:R-:W4:Y:S01]  /*0950*/  SHFL.IDX PT, R2, R54, RZ, 0x1f ;  /* 0x00001fff36027589 */ /* 0x000f2200000e0000 */
[----:B------:R-:W-:Y:S01]  /*0960*/  NOP ;  /* 0x0000000000007918 */ /* 0x000fe20000000000 */
[----:B----4-:R-:W-:-:S13]  /*0970*/  ISETP.NE.AND P0, PT, R2, 0x4, PT ;  /* 0x000000040200780c */ /* 0x010fda0003f05270 */
[----:B------:R-:W-:Y:S05]  /*0980*/  @P0 BRA `(.L_x_12) ;  /* 0x00000000004c0947 */ /* 0x000fea0003800000 */
[----:B--23--:R-:W2:Y:S01]  /*0990*/  S2UR UR6, SR_CgaCtaId ;  /* 0x00000000000679c3 */ /* 0x00cea20000008800 */
[----:B------:R-:W-:Y:S01]  /*09a0*/  UMOV UR4, 0x720 ;  /* 0x0000072000047882 */ /* 0x000fe20000000000 */
[----:B------:R-:W-:Y:S01]  /*09b0*/  UMOV UR5, 0x400 ;  /* 0x0000040000057882 */ /* 0x000fe20000000000 */
[----:B------:R-:W-:Y:S01]  /*09c0*/  USEL UR4, UR4, 0x620, UP3 ;  /* 0x0000062004047887 */ /* 0x000fe20009800000 */
[----:B------:R-:W-:Y:S01]  /*09d0*/  UMOV UR8, 0x1 ;  /* 0x0000000100087882 */ /* 0x000fe20000000000 */
[----:B------:R-:W-:Y:S01]  /*09e0*/  ELECT P0, URZ, PT ;  /* 0x0000000000ff782f */ /* 0x000fe20003800000 */
[----:B------:R-:W-:-:S04]  /*09f0*/  UIADD3 UR8, UPT, UPT, -UR8, 0x100000, URZ ;  /* 0x0010000008087890 */ /* 0x000fc8000fffe1ff */
[----:B------:R-:W-:Y:S02]  /*0a00*/  USHF.L.U32 UR9, UR8, 0xb, URZ ;  /* 0x0000000b08097899 */ /* 0x000fe400080006ff */
[----:B------:R-:W-:Y:S02]  /*0a10*/  USHF.L.U32 UR8, UR8, 0x1, URZ ;  /* 0x0000000108087899 */ /* 0x000fe400080006ff */
[----:B--2---:R-:W-:Y:S02]  /*0a20*/  ULEA UR6, UR6, UR5, 0x18 ;  /* 0x0000000506067291 */ /* 0x004fe4000f8ec0ff */
[----:B------:R-:W-:-:S04]  /*0a30*/  UIADD3 UR4, UPT, UPT, -UR4, 0x100000, URZ ;  /* 0x0010000004047890 */ /* 0x000fc8000fffe1ff */
[----:B------:R-:W-:Y:S02]  /*0a40*/  USHF.L.U32 UR5, UR4, 0xb, URZ ;  /* 0x0000000b04057899 */ /* 0x000fe400080006ff */
[----:B------:R-:W-:Y:S01]  /*0a50*/  USHF.L.U32 UR4, UR4, 0x1, URZ ;  /* 0x0000000104047899 */ /* 0x000fe200080006ff */
[----:B------:R-:W2:Y:S03]  /*0a60*/  FENCE.VIEW.ASYNC.S ;  /* 0x00000000000073c6 */ /* 0x000ea60000000000 */
[----:B--2---:R4:W2:Y:S08]  /*0a70*/  SYNCS.EXCH.64 URZ, [UR6+0xa0], UR8 ;  /* 0x0000a00806ff75b2 */ /* 0x0048b00008000100 */
[----:B------:R4:W3:Y:S01]  /*0a80*/  SYNCS.EXCH.64 URZ, [UR6+0xb0], UR4 ;  /* 0x0000b00406ff75b2 */ /* 0x0008e20008000100 */
[----:B------:R4:W1:Y:S01]  /*0a90*/  SYNCS.EXCH.64 URZ, [UR6+0xa8], UR8 ;  /* 0x0000a80806ff75b2 */ /* 0x0008620008000100 */
[----:B------:R4:W1:Y:S02]  /*0aa0*/  SYNCS.EXCH.64 URZ, [UR6+0xb8], UR4 ;  /* 0x0000b80406ff75b2 */ /* 0x0008640008000100 */
[----:B----4-:R-:W-:Y:S01]  /*0ab0*/  NOP ;  /* 0x0000000000007918 */ /* 0x010fe20000000000 */
.L_x_12:
[----:B------:R-:W4:Y:S01]  /*0ac0*/  SHFL.IDX PT, R2, R54, RZ, 0x1f ;  /* 0x00001fff36027589 */ /* 0x000f2200000e0000 */
[----:B------:R-:W-:Y:S01]  /*0ad0*/  NOP ;  /* 0x0000000000007918 */ /* 0x000fe20000000000 */
[----:B----4-:R-:W-:-:S13]  /*0ae0*/  ISETP.NE.AND P0, PT, R2, 0x5, PT ;  /* 0x000000050200780c */ /* 0x010fda0003f05270 */
[----:B------:R-:W-:Y:S05]  /*0af0*/  @P0 BRA `(.L_x_13) ;  /* 0x0000000000580947 */ /* 0x000fea0003800000 */
[----:B--23--:R-:W2:Y:S01]  /*0b00*/  S2UR UR4, SR_CgaCtaId ;  /* 0x00000000000479c3 */ /* 0x00cea20000008800 */
        /* <DEDUP_REMOVED lines=12> */
[----:B--2---:R4:W2:Y:S01]  /*0bd0*/  SYNCS.EXCH.64 URZ, [UR4+0xc0], UR8 ;  /* 0x0000c00804ff75b2 */ /* 0x0048a20008000100 */
[----:B------:R4:W3:Y:S01]  /*0be0*/  SYNCS.EXCH.64 URZ, [UR4+0xe0], UR6 ;  /* 0x0000e00604ff75b2 */ /* 0x0008e20008000100 */
[----:B------:R4:W1:Y:S01]  /*0bf0*/  SYNCS.EXCH.64 URZ, [UR4+0xc8], UR8 ;  /* 0x0000c80804ff75b2 */ /* 0x0008620008000100 */
[----:B------:R4:W1:Y:S01]  /*0c00*/  SYNCS.EXCH.64 URZ, [UR4+0xe8], UR6 ;  /* 0x0000e80604ff75b2 */ /* 0x0008620008000100 */
[----:B------:R4:W1:Y:S01]  /*0c10*/  SYNCS.EXCH.64 URZ, [UR4+0xd0], UR8 ;  /* 0x0000d00804ff75b2 */ /* 0x0008620008000100 */
[----:B------:R4:W1:Y:S01]  /*0c20*/  SYNCS.EXCH.64 URZ, [UR4+0xf0], UR6 ;  /* 0x0000f00604ff75b2 */ /* 0x0008620008000100 */
[----:B------:R4:W1:Y:S01]  /*0c30*/  SYNCS.EXCH.64 URZ, [UR4+0xd8], UR8 ;  /* 0x0000d80804ff75b2 */ /* 0x0008620008000100 */
[----:B------:R4:W1:Y:S02]  /*0c40*/  SYNCS.EXCH.64 URZ, [UR4+0xf8], UR6 ;  /* 0x0000f80604ff75b2 */ /* 0x0008640008000100 */
[----:B----4-:R-:W-:Y:S01]  /*0c50*/  NOP ;  /* 0x0000000000007918 */ /* 0x010fe20000000000 */
.L_x_13:
[----:B------:R-:W4:Y:S01]  /*0c60*/  SHFL.IDX PT, R2, R54, RZ, 0x1f ;  /* 0x00001fff36027589 */ /* 0x000f2200000e0000 */
[----:B------:R-:W1:Y:S01]  /*0c70*/  S2UR UR54, SR_CgaCtaId ;  /* 0x00000000003679c3 */ /* 0x000e620000008800 */
[----:B------:R-:W-:Y:S01]  /*0c80*/  NOP ;  /* 0x0000000000007918 */ /* 0x000fe20000000000 */
[----:B----4-:R-:W-:-:S13]  /*0c90*/  ISETP.NE.AND P0, PT, R2, 0x3, PT ;  /* 0x000000030200780c */ /* 0x010fda0003f05270 */
[----:B-1----:R-:W-:Y:S05]  /*0ca0*/  @P0 BRA `(.L_x_14) ;  /* 0x0000000000340947 */ /* 0x002fea0003800000 */
[----:B--23--:R-:W-:Y:S01]  /*0cb0*/  UMOV UR4, 0x400 ;  /* 0x0000040000047882 */ /* 0x00cfe20000000000 */
[----:B------:R-:W-:Y:S01]  /*0cc0*/  UMOV UR6, 0x20 ;  /* 0x0000002000067882 */ /* 0x000fe20000000000 */
[----:B------:R-:W-:Y:S02]  /*0cd0*/  ULEA UR4, UR54, UR4, 0x18 ;  /* 0x0000000436047291 */ /* 0x000fe4000f8ec0ff */
[----:B------:R-:W-:-:S04]  /*0ce0*/  UIADD3 UR6, UPT, UPT, -UR6, 0x100000, URZ ;  /* 0x0010000006067890 */ /* 0x000fc8000fffe1ff */
[----:B------:R-:W-:Y:S02]  /*0cf0*/  USHF.L.U32 UR7, UR6, 0xb, URZ ;  /* 0x0000000b06077899 */ /* 0x000fe400080006ff */
[----:B------:R-:W-:Y:S01]  /*0d00*/  USHF.L.U32 UR6, UR6, 0x1, URZ ;  /* 0x0000000106067899 */ /* 0x000fe200080006ff */
[----:B------:R-:W-:Y:S01]  /*0d10*/  ELECT P0, URZ, PT ;  /* 0x0000000000ff782f */ /* 0x000fe20003800000 */
[----:B------:R-:W1:Y:S10]  /*0d20*/  FENCE.VIEW.ASYNC.S ;  /* 0x00000000000073c6 */ /* 0x000e740000000000 */
[----:B-1----:R1:W4:Y:S01]  /*0d30*/  SYNCS.EXCH.64 URZ, [UR4+0x100], UR6 ;  /* 0x0001000604ff75b2 */ /* 0x0023220008000100 */
[----:B------:R1:W2:Y:S01]  /*0d40*/  SYNCS.EXCH.64 URZ, [UR4+0x110], UR6 ;  /* 0x0001100604ff75b2 */ /* 0x0002a20008000100 */
[----:B------:R1:W3:Y:S01]  /*0d50*/  SYNCS.EXCH.64 URZ, [UR4+0x108], UR6 ;  /* 0x0001080604ff75b2 */ /* 0x0002e20008000100 */
[----:B------:R1:W1:Y:S01]  /*0d60*/  SYNCS.EXCH.64 URZ, [UR4+0x118], UR6 ;  /* 0x0001180604ff75b2 */ /* 0x0002620008000100 */
[----:B------:R-:W-:Y:S01]  /*0d70*/  NOP ;  /* 0x0000000000007918 */ /* 0x000fe20000000000 */
.L_x_14:
[----:B-123--:R-:W1:Y:S01]  /*0d80*/  LDCU UR4, c[0x0][0x36c] ;  /* 0x00006d80ff0477ac */ /* 0x00ee620008000800 */
[----:B------:R-:W-:Y:S01]  /*0d90*/  ISETP.NE.OR P3, PT, R0, 0x2, !P3 ;  /* 0x000000020000780c */ /* 0x000fe20005f65670 */
[----:B------:R-:W-:Y:S01]  /*0da0*/  NOP ;  /* 0x0000000000007918 */ /* 0x000fe20000000000 */
[----:B------:R-:W-:Y:S01]  /*0db0*/  LOP3.LUT R0, R64, 0x1f, RZ, 0xc0, !PT ;  /* 0x0000001f40007812 */ /* 0x000fe200078ec0ff */
[----:B------:R-:W-:Y:S02]  /*0dc0*/  UISETP.NE.AND UP4, UPT, UR18, URZ, UPT ;  /* 0x000000ff1200728c */ /* 0x000fe4000bf85270 */
[----:B-1----:R-:W-:-:S09]  /*0dd0*/  UISETP.EQ.U32.AND UP6, UPT, UR4, 0x1, UPT ;  /* 0x000000010400788c */ /* 0x002fd2000bfc2070 */
[----:B------:R-:W-:Y:S05]  /*0de0*/  BRA.U !UP6, `(.L_x_15) ;  /* 0x000000010e087547 */ /* 0x000fea000b800000 */
[----:B----4-:R-:W-:Y:S01]  /*0df0*/  UCGABAR_ARV ;  /* 0x00000000000079c7 */ /* 0x010fe20008000000 */
[----:B------:R-:W-:Y:S05]  /*0e00*/  BRA `(.L_x_16) ;  /* 0x0000000000047947 */ /* 0x000fea0003800000 */
.L_x_15:
[----:B----4-:R-:W-:Y:S01]  /*0e10*/  NOP ;  /* 0x0000000000007918 */ /* 0x010fe20000000000 */
.L_x_16:
[----:B------:R-:W1:Y:S01]  /*0e20*/  S2UR UR26, SR_CTAID.X ;  /* 0x00000000001a79c3 */ /* 0x000e620000002500 */
[----:B------:R-:W-:-:S05]  /*0e30*/  CS2R.32 R56, SR_CgaSize ;  /* 0x0000000000387805 */ /* 0x000fca0000008a00 */
[----:B------:R-:W-:-:S05]  /*0e40*/  IMAD R56, R56, -0xa0, RZ ;  /* 0xffffff6038387824 */ /* 0x000fca00078e02ff */
[----:B------:R-:W-:-:S14]  /*0e50*/  R2UR UR5, R56 ;  /* 0x00000000380572ca */ /* 0x000fdc00000e0000 */
[----:B------:R-:W2:Y:S01]  /*0e60*/  LDCU UR5, c[0x0][UR5+0x2b0] ;  /* 0x00005600050577ac */ /* 0x000ea20008000800 */
[----:B------:R-:W-:-:S05]  /*0e70*/  CS2R.32 R56, SR_CgaSize ;  /* 0x0000000000387805 */ /* 0x000fca0000008a00 */
[----:B------:R-:W-:-:S05]  /*0e80*/  IMAD R56, R56, -0xa0, RZ ;  /* 0xffffff6038387824 */ /* 0x000fca00078e02ff */
[----:B------:R-:W-:-:S14]  /*0e90*/  R2UR UR4, R56 ;  /* 0x00000000380472ca */ /* 0x000fdc00000e0000 */
[----:B------:R-:W3:Y:S01]  /*0ea0*/  LDCU UR4, c[0x0][UR4+0x2b4] ;  /* 0x00005680040477ac */ /* 0x000ee20008000800 */
[----:B------:R-:W4:Y:S01]  /*0eb0*/  S2UR UR27, SR_CTAID.Y ;  /* 0x00000000001b79c3 */ /* 0x000f220000002600 */
[----:B------:R-:W-:-:S05]  /*0ec0*/  CS2R.32 R56, SR_CgaSize ;  /* 0x0000000000387805 */ /* 0x000fca0000008a00 */
[----:B------:R-:W-:-:S05]  /*0ed0*/  IMAD R56, R56, -0xa0, RZ ;  /* 0xffffff6038387824 */ /* 0x000fca00078e02ff */
[----:B------:R-:W-:-:S14]  /*0ee0*/  R2UR UR6, R56 ;  /* 0x00000000380672ca */ /* 0x000fdc00000e0000 */
[----:B------:R-:W3:Y:S01]  /*0ef0*/  LDCU UR6, c[0x0][UR6+0x2a0] ;  /* 0x00005400060677ac */ /* 0x000ee20008000800 */
[----:B------:R-:W-:-:S05]  /*0f00*/  CS2R.32 R56, SR_CgaSize ;  /* 0x0000000000387805 */ /* 0x000fca0000008a00 */
[----:B------:R-:W-:-:S05]  /*0f10*/  IMAD R56, R56, -0xa0, RZ ;  /* 0xffffff6038387824 */ /* 0x000fca00078e02ff */
[----:B------:R-:W-:-:S14]  /*0f20*/  R2UR UR7, R56 ;  /* 0x00000000380772ca */ /* 0x000fdc00000e0000 */
[----:B------:R-:W3:Y:S01]  /*0f30*/  LDCU UR7, c[0x0][UR7+0x2a4] ;  /* 0x00005480070777ac */ /* 0x000ee20008000800 */
[----:B------:R-:W-:Y:S01]  /*0f40*/  USHF.L.U32 UR23, UR54, 0x8, URZ ;  /* 0x0000000836177899 */ /* 0x000fe200080006ff */
[----:B------:R-:W3:Y:S01]  /*0f50*/  LDCU UR19, c[0x0][0xb24] ;  /* 0x00016480ff1377ac */ /* 0x000ee20008000800 */
[----:B------:R-:W3:Y:S01]  /*0f60*/  LDCU UR42, c[0x0][0xb24] ;  /* 0x00016480ff2a77ac */ /* 0x000ee20008000800 */
[----:B-1----:R-:W-:Y:S01]  /*0f70*/  I2FP.F32.U32 R3, UR26 ;  /* 0x0000001a00037c45 */ /* 0x002fe20008201000 */
[----:B------:R-:W1:Y:S04]  /*0f80*/  LDCU UR22, c[0x0][0xb30] ;  /* 0x00016600ff1677ac */ /* 0x000e680008000800 */
[----:B--2---:R-:W-:Y:S01]  /*0f90*/  FMUL R3, R3, UR5 ;  /* 0x0000000503037c20 */ /* 0x004fe20008400000 */
[----:B------:R-:W-:Y:S01]  /*0fa0*/  ULOP3.LUT UR23, UR23, 0x700, URZ, 0xc0, !UPT ;  /* 0x0000070017177892 */ /* 0x000fe2000f8ec0ff */
[----:B----4-:R-:W-:-:S04]  /*0fb0*/  I2FP.F32.U32 R2, UR27 ;  /* 0x0000001b00027c45 */ /* 0x010fc80008201000 */
[----:B------:R-:W2:Y:S01]  /*0fc0*/  F2I.U32.TRUNC.NTZ R3, R3 ;  /* 0x0000000300037305 */ /* 0x000ea2000020f000 */
[----:B---3--:R-:W-:-:S07]  /*0fd0*/  FMUL R2, R2, UR4 ;  /* 0x0000000402027c20 */ /* 0x008fce0008400000 */
[----:B------:R-:W3:Y:S01]  /*0fe0*/  F2I.U32.TRUNC.NTZ R2, R2 ;  /* 0x0000000200027305 */ /* 0x000ee2000020f000 */
[----:B--2---:R-:W-:Y:S02]  /*0ff0*/  R2UR UR5, R3 ;  /* 0x00000000030572ca */ /* 0x004fe400000e0000 */
[----:B---3--:R-:W-:Y:S02]  /*1000*/  R2UR UR4, R2 ;  /* 0x00000000020472ca */ /* 0x008fe400000e0000 */
[----:B------:R-:W-:-:S09]  /*1010*/  PRMT R2, RZ, 0x7610, R2 ;  /* 0x00007610ff027816 */ /* 0x000fd20000000002 */
[----:B------:R-:W-:-:S04]  /*1020*/  UIADD3 UR5, UPT, UPT, -UR5, URZ, URZ ;  /* 0x000000ff05057290 */ /* 0x000fc8000fffe1ff */
[----:B------:R-:W-:Y:S02]  /*1030*/  UIMAD UR5, UR6, UR5, UR26 ;  /* 0x00000005060572a4 */ /* 0x000fe4000f8e021a */
[----:B------:R-:W-:-:S04]  /*1040*/  UIADD3 UR4, UPT, UPT, -UR4, URZ, URZ ;  /* 0x000000ff04047290 */ /* 0x000fc8000fffe1ff */
[----:B------:R-:W-:Y:S01]  /*1050*/  IMAD.U32 R56, RZ, RZ, UR5 ;  /* 0x00000005ff387e24 */ /* 0x000fe2000f8e00ff */
[----:B------:R-:W-:-:S06]  /*1060*/  UIMAD UR4, UR7, UR4, UR27 ;  /* 0x00000004070472a4 */ /* 0x000fcc000f8e021b */
[----:B------:R-:W-:Y:S01]  /*1070*/  IMAD.U32 R55, RZ, RZ, UR4 ;  /* 0x00000004ff377e24 */ /* 0x000fe2000f8e00ff */
[----:B-1----:R-:W-:Y:S06]  /*1080*/  BRA.U UP4, `(.L_x_17) ;  /* 0x0000000104807547 */ /* 0x002fec000b800000 */
[----:B------:R-:W-:Y:S02]  /*1090*/  R2UR UR9, R55 ;  /* 0x00000000370972ca */ /* 0x000fe400000e0000 */
[----:B------:R-:W-:-:S11]  /*10a0*/  R2UR UR14, R56 ;  /* 0x00000000380e72ca */ /* 0x000fd600000e0000 */
[----:B------:R-:W-:-:S04]  /*10b0*/  UISETP.NE.AND UP0, UPT, UR9, URZ, UPT ;  /* 0x000000ff0900728c */ /* 0x000fc8000bf05270 */
[----:B------:R-:W-:Y:S02]  /*10c0*/  USEL UR5, URZ, 0x2, UP0 ;  /* 0x00000002ff057887 */ /* 0x000fe40008000000 */
[----:B------:R-:W-:Y:S02]  /*10d0*/  USEL UR4, URZ, 0x4, UP0 ;  /* 0x00000004ff047887 */ /* 0x000fe40008000000 */
[----:B------:R-:W-:Y:S02]  /*10e0*/  USEL UR7, URZ, 0x8, UP0 ;  /* 0x00000008ff077887 */ /* 0x000fe40008000000 */
[----:B------:R-:W-:Y:S02]  /*10f0*/  USEL UR6, URZ, 0x10, UP0 ;  /* 0x00000010ff067887 */ /* 0x000fe40008000000 */
[----:B------:R-:W-:Y:S02]  /*1100*/  USEL UR8, URZ, 0x20, UP0 ;  /* 0x00000020ff087887 */ /* 0x000fe40008000000 */
[----:B------:R-:W-:-:S02]  /*1110*/  USEL UR12, URZ, 0x40, UP0 ;  /* 0x00000040ff0c7887 */ /* 0x000fc40008000000 */
[----:B------:R-:W-:Y:S02]  /*1120*/  USEL UR13, URZ, 0x80, UP0 ;  /* 0x00000080ff0d7887 */ /* 0x000fe40008000000 */
[----:B------:R-:W-:-:S04]  /*1130*/  UISETP.NE.AND UP0, UPT, UR9, URZ, UPT ;  /* 0x000000ff0900728c */ /* 0x000fc8000bf05270 */
[----:B------:R-:W-:-:S04]  /*1140*/  UISETP.EQ.OR UP0, UPT, UR14, URZ, !UP0 ;  /* 0x000000ff0e00728c */ /* 0x000fc8000c702670 */
[----:B------:R-:W-:Y:S02]  /*1150*/  USEL UR11, URZ, 0x1, !UP0 ;  /* 0x00000001ff0b7887 */ /* 0x000fe4000c000000 */
[----:B------:R-:W-:-:S04]  /*1160*/  UISETP.NE.AND UP0, UPT, UR14, 0x1, UPT ;  /* 0x000000010e00788c */ /* 0x000fc8000bf05270 */
[----:B------:R-:W-:Y:S02]  /*1170*/  USEL UR10, UR5, 0x2, UP0 ;  /* 0x00000002050a7887 */ /* 0x000fe40008000000 */
[----:B------:R-:W-:-:S04]  /*1180*/  UISETP.NE.AND UP0, UPT, UR14, 0x2, UPT ;  /* 0x000000020e00788c */ /* 0x000fc8000bf05270 */
[----:B------:R-:W-:Y:S02]  /*1190*/  USEL UR4, UR4, 0x4, UP0 ;  /* 0x0000000404047887 */ /* 0x000fe40008000000 */
[----:B------:R-:W-:Y:S02]  /*11a0*/  UISETP.NE.AND UP0, UPT, UR14, 0x3, UPT ;  /* 0x000000030e00788c */ /* 0x000fe4000bf05270 */
[----:B------:R-:W-:Y:S02]  /*11b0*/  UIADD3 UR4, UPT, UPT, UR4, UR10, UR11 ;  /* 0x0000000a04047290 */ /* 0x000fe4000fffe00b */
        /* <DEDUP_REMOVED lines=10> */
[----:B------:R-:W-:-:S04]  /*1260*/  USEL UR5, UR13, 0x80, UP0 ;  /* 0x000000800d057887 */ /* 0x000fc80008000000 */
[----:B------:R-:W-:-:S06]  /*1270*/  UIADD3 UR4, UPT, UPT, UR4, UR5, URZ ;  /* 0x0000000504047290 */ /* 0x000fcc000fffe0ff */
[----:B------:R-:W-:-:S07]  /*1280*/  IMAD.U32 R2, RZ, RZ, UR4 ;  /* 0x00000004ff027e24 */ /* 0x000fce000f8e00ff */
.L_x_17:
[----:B------:R-:W1:Y:S01]  /*1290*/  S2UR UR36, SR_CTAID.Z ;  /* 0x00000000002479c3 */ /* 0x000e620000002700 */
[----:B------:R-:W-:-:S09]  /*12a0*/  UISETP.GE.AND UP0, UPT, UR19, 0x1, UPT ;  /* 0x000000011300788c */ /* 0x000fd2000bf06270 */
[----:B------:R-:W-:Y:S05]  /*12b0*/  BRA.U !UP0, `(.L_x_18) ;  /* 0x0000000108d07547 */ /* 0x000fea000b800000 */
[----:B------:R-:W2:Y:S01]  /*12c0*/  LDCU UR20, c[0x0][0xb0c] ;  /* 0x00016180ff1477ac */ /* 0x000ea20008000800 */
[----:B------:R-:W3:Y:S01]  /*12d0*/  LDCU.128 UR12, c[0x0][0xb10] ;  /* 0x00016200ff0c77ac */ /* 0x000ee20008000c00 */
[----:B------:R-:W4:Y:S01]  /*12e0*/  LDCU UR6, c[0x0][0x370] ;  /* 0x00006e00ff0677ac */ /* 0x000f220008000800 */
[----:B------:R-:W1:Y:S01]  /*12f0*/  LDCU UR7, c[0x0][0x374] ;  /* 0x00006e80ff0777ac */ /* 0x000e620008000800 */
[----:B------:R-:W1:Y:S01]  /*1300*/  LDCU UR21, c[0x0][0xb20] ;  /* 0x00016400ff1577ac */ /* 0x000e620008000800 */
[----:B--2---:R-:W-:Y:S02]  /*1310*/  UISETP.NE.AND UP0, UPT, UR20, 0x1, UPT ;  /* 0x000000011400788c */ /* 0x004fe4000bf05270 */
[----:B---3--:R-:W-:Y:S01]  /*1320*/  UIMAD.WIDE.U32 UR4, UR26, UR12, URZ ;  /* 0x0000000c1a0472a5 */ /* 0x008fe2000f8e00ff */
[----:B------:R-:W2:Y:S01]  /*1330*/  LDCU.64 UR8, c[0x0][0xb28] ;  /* 0x00016500ff0877ac */ /* 0x000ea20008000a00 */
[----:B----4-:R-:W-:Y:S02]  /*1340*/  UIMAD.WIDE.U32 UR10, UR6, UR12, URZ ;  /* 0x0000000c060a72a5 */ /* 0x010fe4000f8e00ff */
[----:B------:R-:W-:-:S02]  /*1350*/  USHF.R.U32.HI UR5, URZ, UR13, UR5 ;  /* 0x0000000dff057299 */ /* 0x000fc40008011605 */
[----:B------:R-:W-:Y:S02]  /*1360*/  UISETP.NE.AND UP2, UPT, UR19, 0x1, UPT ;  /* 0x000000011300788c */ /* 0x000fe4000bf45270 */
[----:B------:R-:W-:Y:S01]  /*1370*/  USEL UR5, UR26, UR5, !UP0 ;  /* 0x000000051a057287 */ /* 0x000fe2000c000000 */
[----:B------:R-:W-:Y:S01]  /*1380*/  UMOV UR10, UR11 ;  /* 0x0000000b000a7c82 */ /* 0x000fe20008000000 */
[----:B------:R-:W-:Y:S02]  /*1390*/  UIMAD.WIDE.U32 UR16, UR27, UR15, URZ ;  /* 0x0000000f1b1072a5 */ /* 0x000fe4000f8e00ff */
[----:B------:R-:W-:Y:S02]  /*13a0*/  @UP0 USHF.R.U32.HI UR6, URZ, UR13, UR10 ;  /* 0x0000000dff060299 */ /* 0x000fe4000801160a */
[----:B------:R-:W-:Y:S02]  /*13b0*/  UISETP.NE.AND UP0, UPT, UR14, 0x1, UPT ;  /* 0x000000010e00788c */ /* 0x000fe4000bf05270 */
[----:B-1----:R-:W-:-:S02]  /*13c0*/  UIMAD.WIDE.U32 UR10, UR7, UR15, URZ ;  /* 0x0000000f070a72a5 */ /* 0x002fc4000f8e00ff */
[----:B--2---:R-:W-:Y:S01]  /*13d0*/  UIMAD.WIDE.U32 UR12, UR6, UR8, URZ ;  /* 0x00000008060c72a5 */ /* 0x004fe2000f8e00ff */
[----:B------:R-:W-:Y:S02]  /*13e0*/  UMOV UR4, UR17 ;  /* 0x0000001100047c82 */ /* 0x000fe40008000000 */
[----:B------:R-:W-:Y:S02]  /*13f0*/  USHF.R.U32.HI UR4, URZ, UR21, UR4 ;  /* 0x00000015ff047299 */ /* 0x000fe40008011604 */
[----:B------:R-:W-:Y:S02]  /*1400*/  UMOV UR10, UR11 ;  /* 0x0000000b000a7c82 */ /* 0x000fe40008000000 */
[----:B------:R-:W-:Y:S01]  /*1410*/  UMOV UR12, UR13 ;  /* 0x0000000d000c7c82 */ /* 0x000fe20008000000 */
[----:B------:R-:W-:Y:S02]  /*1420*/  @UP0 USHF.R.U32.HI UR7, URZ, UR21, UR10 ;  /* 0x00000015ff070299 */ /* 0x000fe4000801160a */
[----:B------:R-:W-:-:S02]  /*1430*/  USEL UR4, UR27, UR4, !UP0 ;  /* 0x000000041b047287 */ /* 0x000fc4000c000000 */
[----:B------:R-:W-:Y:S02]  /*1440*/  UIMAD.WIDE.U32 UR10, UR7, UR8, URZ ;  /* 0x00000008070a72a5 */ /* 0x000fe4000f8e00ff */
[----:B------:R-:W-:Y:S02]  /*1450*/  @UP2 USHF.R.U32.HI UR6, URZ, UR9, UR12 ;  /* 0x00000009ff062299 */ /* 0x000fe4000801160c */
[----:B------:R-:W-:-:S03]  /*1460*/  UIMAD.WIDE.U32 UR12, UR4, UR8, URZ ;  /* 0x00000008040c72a5 */ /* 0x000fc6000f8e00ff */
[----:B------:R-:W-:Y:S02]  /*1470*/  UMOV UR10, UR11 ;  /* 0x0000000b000a7c82 */ /* 0x000fe40008000000 */
[----:B------:R-:W-:Y:S02]  /*1480*/  @UP2 USHF.R.U32.HI UR7, URZ, UR9, UR10 ;  /* 0x00000009ff072299 */ /* 0x000fe4000801160a */
[----:B------:R-:W-:Y:S02]  /*1490*/  UIMAD UR10, UR6, UR19, URZ ;  /* 0x00000013060a72a4 */ /* 0x000fe4000f8e02ff */
[----:B------:R-:W-:-:S04]  /*14a0*/  UIMAD UR7, UR7, UR19, URZ ;  /* 0x00000013070772a4 */ /* 0x000fc8000f8e02ff */
[----:B------:R-:W-:-:S03]  /*14b0*/  UISETP.GE.AND UP0, UPT, UR4, UR7, UPT ;  /* 0x000000070400728c */ /* 0x000fc6000bf06270 */
[----:B------:R-:W-:Y:S01]  /*14c0*/  UMOV UR7, UR13 ;  /* 0x0000000d00077c82 */ /* 0x000fe20008000000 */
[----:B------:R-:W-:Y:S02]  /*14d0*/  UISETP.GE.OR UP0, UPT, UR5, UR10, UP0 ;  /* 0x0000000a0500728c */ /* 0x000fe40008706670 */
[----:B------:R-:W-:Y:S02]  /*14e0*/  UIMAD.WIDE.U32 UR10, UR5, UR8, URZ ;  /* 0x00000008050a72a5 */ /* 0x000fe4000f8e00ff */
[----:B------:R-:W-:Y:S02]  /*14f0*/  USHF.R.U32.HI UR7, URZ, UR9, UR7 ;  /* 0x00000009ff077299 */ /* 0x000fe40008011607 */
[----:B------:R-:W-:Y:S02]  /*1500*/  UIADD3 UR10, UPT, UPT, -UR4, URZ, URZ ;  /* 0x000000ff040a7290 */ /* 0x000fe4000fffe1ff */
[----:B------:R-:W-:Y:S02]  /*1510*/  USEL UR7, UR4, UR7, !UP2 ;  /* 0x0000000704077287 */ /* 0x000fe4000d000000 */
[----:B------:R-:W-:Y:S01]  /*1520*/  UIMAD UR10, UR14, UR10, UR27 ;  /* 0x0000000a0e0a72a4 */ /* 0x000fe2000f8e021b */
[----:B------:R-:W-:Y:S01]  /*1530*/  @!UP0 UMOV UR8, UR11 ;  /* 0x0000000b00088c82 */ /* 0x000fe20008000000 */
[----:B------:R-:W-:-:S02]  /*1540*/  UIADD3 UR11, UPT, UPT, -UR5, URZ, URZ ;  /* 0x000000ff050b7290 */ /* 0x000fc4000fffe1ff */
[----:B------:R-:W-:Y:S02]  /*1550*/  @!UP0 USHF.R.U32.HI UR8, URZ, UR9, UR8 ;  /* 0x00000009ff088299 */ /* 0x000fe40008011608 */
[----:B------:R-:W-:Y:S02]  /*1560*/  UIADD3 UR9, UPT, UPT, -UR7, URZ, URZ ;  /* 0x000000ff07097290 */ /* 0x000fe4000fffe1ff */
[----:B------:R-:W-:Y:S02]  /*1570*/  @!UP0 USEL UR8, UR5, UR8, !UP2 ;  /* 0x0000000805088287 */ /* 0x000fe4000d000000 */
[----:B------:R-:W-:Y:S02]  /*1580*/  UIMAD UR9, UR19, UR9, UR4 ;  /* 0x00000009130972a4 */ /* 0x000fe4000f8e0204 */
[----:B------:R-:W-:Y:S02]  /*1590*/  @!UP0 UIADD3 UR7, UPT, UPT, UR7, -UR8, URZ ;  /* 0x8000000807078290 */ /* 0x000fe4000fffe0ff */
[----:B------:R-:W-:-:S02]  /*15a0*/  @!UP0 UIMAD UR6, UR9, UR6, UR8 ;  /* 0x00000006090682a4 */ /* 0x000fc4000f8e0208 */
[----:B------:R-:W-:Y:S02]  /*15b0*/  @!UP0 UIMAD UR4, UR7, UR19, UR5 ;  /* 0x00000013070482a4 */ /* 0x000fe4000f8e0205 */
[----:B------:R-:W-:Y:S02]  /*15c0*/  UIMAD UR26, UR20, UR11, UR26 ;  /* 0x0000000b141a72a4 */ /* 0x000fe4000f8e021a */
[----:B------:R-:W-:Y:S01]  /*15d0*/  UIMAD UR27, UR4, UR14, UR10 ;  /* 0x0000000e041b72a4 */ /* 0x000fe2000f8e020a */
[----:B------:R-:W-:Y:S02]  /*15e0*/  @!UP0 UMOV UR5, UR6 ;  /* 0x0000000600058c82 */ /* 0x000fe40008000000 */
[----:B------:R-:W-:-:S12]  /*15f0*/  UIMAD UR26, UR5, UR20, UR26 ;  /* 0x00000014051a72a4 */ /* 0x000fd8000f8e021a */
.L_x_18:
[----:B------:R-:W-:-:S09]  /*1600*/  UISETP.NE.AND UP0, UPT, UR22, 0x1, UPT ;  /* 0x000000011600788c */ /* 0x000fd2000bf05270 */
[----:B------:R-:W-:Y:S05]  /*1610*/  BRA.U UP0, `(.L_x_19) ;  /* 0x0000000100407547 */ /* 0x000fea000b800000 */
[----:B------:R-:W2:Y:S01]  /*1620*/  LDCU.128 UR8, c[0x0][0xb10] ;  /* 0x00016200ff0877ac */ /* 0x000ea20008000c00 */
[----:B------:R-:W3:Y:S01]  /*1630*/  LDCU UR12, c[0x0][0xb0c] ;  /* 0x00016180ff0c77ac */ /* 0x000ee20008000800 */
[----:B------:R-:W4:Y:S01]  /*1640*/  LDCU UR13, c[0x0][0xb20] ;  /* 0x00016400ff0d77ac */ /* 0x000f220008000800 */
[----:B--2---:R-:W-:Y:S02]  /*1650*/  UIMAD.WIDE.U32 UR4, UR26, UR8, URZ ;  /* 0x000000081a0472a5 */ /* 0x004fe4000f8e00ff */
[----:B------:R-:W-:Y:S02]  /*1660*/  UIMAD.WIDE.U32 UR6, UR27, UR11, URZ ;  /* 0x0000000b1b0672a5 */ /* 0x000fe4000f8e00ff */
[----:B---3--:R-:W-:Y:S02]  /*1670*/  UISETP.NE.AND UP0, UPT, UR12, 0x1, UPT ;  /* 0x000000010c00788c */ /* 0x008fe4000bf05270 */
[----:B------:R-:W-:-:S03]  /*1680*/  USHF.R.U32.HI UR5, URZ, UR9, UR5 ;  /* 0x00000009ff057299 */ /* 0x000fc60008011605 */
[----:B------:R-:W-:Y:S01]  /*1690*/  UMOV UR4, UR7 ;  /* 0x0000000700047c82 */ /* 0x000fe20008000000 */
[----:B------:R-:W-:Y:S02]  /*16a0*/  USEL UR5, UR26, UR5, !UP0 ;  /* 0x000000051a057287 */ /* 0x000fe4000c000000 */
[----:B------:R-:W-:Y:S02]  /*16b0*/  UISETP.NE.AND UP0, UPT, UR10, 0x1, UPT ;  /* 0x000000010a00788c */ /* 0x000fe4000bf05270 */
[----:B----4-:R-:W-:-:S04]  /*16c0*/  USHF.R.U32.HI UR4, URZ, UR13, UR4 ;  /* 0x0000000dff047299 */ /* 0x010fc80008011604 */
[----:B------:R-:W-:-:S04]  /*16d0*/  USEL UR4, UR27, UR4, !UP0 ;  /* 0x000000041b047287 */ /* 0x000fc8000c000000 */
[----:B------:R-:W-:Y:S02]  /*16e0*/  UIADD3 UR6, UPT, UPT, UR5, -UR4, URZ ;  /* 0x8000000405067290 */ /* 0x000fe4000fffe0ff */
[----:B------:R-:W-:Y:S02]  /*16f0*/  UIADD3 UR4, UPT, UPT, -UR5, UR4, URZ ;  /* 0x0000000405047290 */ /* 0x000fe4000fffe1ff */
[----:B------:R-:W-:Y:S02]  /*1700*/  UIMAD UR27, UR6, UR10, UR27 ;  /* 0x0000000a061b72a4 */ /* 0x000fe4000f8e021b */
[----:B------:R-:W-:-:S12]  /*1710*/  UIMAD UR26, UR4, UR12, UR26 ;  /* 0x0000000c041a72a4 */ /* 0x000fd8000f8e021a */
.L_x_19:
[----:B------:R-:W-:Y:S01]  /*1720*/  UISETP.NE.AND UP0, UPT, UR18, 0x2, UPT ;  /* 0x000000021200788c */ /* 0x000fe2000bf05270 */
[----:B------:R-:W-:Y:S09]  /*1730*/  BRA.U !UP6, `(.L_x_20) ;  /* 0x000000010e0c7547 */ /* 0x000ff2000b800000 */
[----:B------:R-:W-:Y:S01]  /*1740*/  UCGABAR_WAIT ;  /* 0x0000000000007dc7 */ /* 0x000fe20008000000 */
[----:B------:R-:W-:Y:S01]  /*1750*/  CCTL.IVALL ;  /* 0x00000000ff00798f */ /* 0x000fe20002000000 */
[----:B------:R-:W-:Y:S05]  /*1760*/  BRA `(.L_x_21) ;  /* 0x0000000000047947 */ /* 0x000fea0003800000 */
.L_x_20:
[----:B------:R-:W-:Y:S06]  /*1770*/  BAR.SYNC.DEFER_BLOCKING 0x0 ;  /* 0x0000000000007b1d */ /* 0x000fec0000010000 */
.L_x_21:
[----:B------:R-:W-:Y:S05]  /*1780*/  BRA.U UP0, `(.L_x_22) ;  /* 0x0000001500707547 */ /* 0x000fea000b800000 */
[----:B------:R-:W2:Y:S01]  /*1790*/  LDCU UR6, c[0x0][0x38c] ;  /* 0x00007180ff0677ac */ /* 0x000ea20008000800 */
[----:B------:R-:W-:Y:S01]  /*17a0*/  PLOP3.LUT P1, PT, PT, PT, UP3, 0x80, 0x8 ;  /* 0x000000000008781c */ /* 0x000fe20003f2f038 */
[----:B------:R-:W-:Y:S01]  /*17b0*/  IMAD.MOV.U32 R12, RZ, RZ, 0x1 ;  /* 0x00000001ff0c7424 */ /* 0x000fe200078e00ff */
[----:B------:R-:W-:Y:S01]  /*17c0*/  ISETP.EQ.OR P2, PT, R0, RZ, P3 ;  /* 0x000000ff0000720c */ /* 0x000fe20001f42670 */
[----:B------:R-:W-:Y:S01]  /*17d0*/  UISETP.NE.AND UP1, UPT, UR18, URZ, UPT ;  /* 0x000000ff1200728c */ /* 0x000fe2000bf25270 */
[----:B------:R-:W-:Y:S01]  /*17e0*/  PLOP3.LUT P1, PT, P1, PT, PT, 0x8, 0x80 ;  /* 0x000000000080781c */ /* 0x000fe20000f2e170 */
[----:B------:R-:W-:Y:S01]  /*17f0*/  USEL UR29, URZ, 0x1, UP5 ;  /* 0x00000001ff1d7887 */ /* 0x000fe2000a800000 */
[----:B------:R-:W-:Y:S01]  /*1800*/  CS2R R10, SRZ ;  /* 0x00000000000a7805 */ /* 0x000fe2000001ff00 */
[----:B------:R-:W-:Y:S01]  /*1810*/  IMAD.MOV.U32 R9, RZ, RZ, RZ ;  /* 0x000000ffff097224 */ /* 0x000fe200078e00ff */
[----:B------:R-:W3:Y:S01]  /*1820*/  LDCU UR44, c[0x0][0x370] ;  /* 0x00006e00ff2c77ac */ /* 0x000ee20008000800 */
[----:B------:R-:W-:Y:S01]  /*1830*/  IMAD.MOV.U32 R8, RZ, RZ, 0x1 ;  /* 0x00000001ff087424 */ /* 0x000fe200078e00ff */
[----:B------:R-:W4:Y:S01]  /*1840*/  LDCU.64 UR38, c[0x0][0x348] ;  /* 0x00006900ff2677ac */ /* 0x000f220008000a00 */
[----:B------:R-:W-:-:S02]  /*1850*/  USHF.R.U32.HI UR48, URZ, 0x5, UR23 ;  /* 0x00000005ff307899 */ /* 0x000fc40008011617 */
[----:B--2---:R-:W-:Y:S02]  /*1860*/  UIADD3 UR5, UPT, UPT, UR6, 0x3f, URZ ;  /* 0x0000003f06057890 */ /* 0x004fe4000fffe0ff */
[----:B------:R-:W-:Y:S02]  /*1870*/  UIADD3 UR49, UPT, UPT, UR6, 0x7e, URZ ;  /* 0x0000007e06317890 */ /* 0x000fe4000fffe0ff */
[----:B------:R-:W-:Y:S01]  /*1880*/  USHF.R.S32.HI UR4, URZ, 0x1f, UR5 ;  /* 0x0000001fff047899 */ /* 0x000fe20008011405 */
[----:B------:R-:W2:Y:S03]  /*1890*/  LDCU UR43, c[0x0][0x374] ;  /* 0x00006e80ff2b77ac */ /* 0x000ea60008000800 */
[----:B------:R-:W-:Y:S02]  /*18a0*/  ULEA.HI UR4, UR4, UR5, URZ, 0x6 ;  /* 0x0000000504047291 */ /* 0x000fe4000f8f30ff */
[----:B------:R-:W-:-:S02]  /*18b0*/  USEL UR29, UR29, 0x2, UP1 ;  /* 0x000000021d1d7887 */ /* 0x000fc40008800000 */
[----:B------:R-:W-:Y:S02]  /*18c0*/  USHF.R.S32.HI UR46, URZ, 0x6, UR4 ;  /* 0x00000006ff2e7899 */ /* 0x000fe40008011404 */
[----:B------:R-:W-:Y:S02]  /*18d0*/  UIADD3 UR4, UPT, UPT, UR6, -0x1, URZ ;  /* 0xffffffff06047890 */ /* 0x000fe4000fffe0ff */
[----:B------:R-:W-:Y:S02]  /*18e0*/  UISETP.LT.U32.AND UP0, UPT, UR46, 0x6, UPT ;  /* 0x000000062e00788c */ /* 0x000fe4000bf01070 */
[----:B------:R-:W-:Y:S02]  /*18f0*/  UISETP.GE.U32.AND UP2, UPT, UR4, -0x7f, UPT ;  /* 0xffffff810400788c */ /* 0x000fe4000bf46070 */
[----:B------:R-:W-:Y:S01]  /*1900*/  USEL UR45, UR46, 0x6, UP0 ;  /* 0x000000062e2d7887 */ /* 0x000fe20008000000 */
[----:B------:R-:W-:-:S03]  /*1910*/  UMOV UR21, URZ ;  /* 0x000000ff00157c82 */ /* 0x000fc60008000000 */
[----:B------:R-:W-:Y:S02]  /*1920*/  UIADD3 UR22, UPT, UPT, UR45, -0x1, URZ ;  /* 0xffffffff2d167890 */ /* 0x000fe4000fffe0ff */
[----:B------:R-:W-:-:S03]  /*1930*/  UIADD3 UR47, UPT, UPT, UR46, -UR45, URZ ;  /* 0x8000002d2e2f7290 */ /* 0x000fc6000fffe0ff */
[----:B------:R-:W-:-:S04]  /*1940*/  @UP2 UIADD3 UR22, UPT, UPT, UR45, URZ, URZ ;  /* 0x000000ff2d162290 */ /* 0x000fc8000fffe0ff */
[----:B--234-:R-:W-:-:S12]  /*1950*/  UIADD3 UR22, UPT, UPT, UR22, 0x1, URZ ;  /* 0x0000000116167890 */ /* 0x01cfd8000fffe0ff */
.L_x_42:
[----:B------:R-:W-:Y:S01]  /*1960*/  UISETP.NE.AND UP0, UPT, UR54, URZ, UPT ;  /* 0x000000ff3600728c */ /* 0x000fe2000bf05270 */
[----:B------:R-:W2:Y:S08]  /*1970*/  S2UR UR54, SR_CgaCtaId ;  /* 0x00000000003679c3 */ /* 0x000eb00000008800 */
[----:B------:R-:W-:Y:S05]  /*1980*/  BRA.U UP0, `(.L_x_23) ;  /* 0x0000000100347547 */ /* 0x000fea000b800000 */
[----:B------:R-:W3:Y:S01]  /*1990*/  S2R R0, SR_CgaCtaId ;  /* 0x0000000000007919 */ /* 0x000ee20000008800 */
[----:B------:R-:W-:-:S04]  /*19a0*/  MOV R2, 0x400 ;  /* 0x0000040000027802 */ /* 0x000fc80000000f00 */
[----:B---3--:R-:W-:Y:S02]  /*19b0*/  LEA R0, R0, R2, 0x18 ;  /* 0x0000000200007211 */ /* 0x008fe400078ec0ff */
[----:B------:R-:W-:-:S03]  /*19c0*/  SHF.L.U32 R2, R8, 0x1f, RZ ;  /* 0x0000001f08027819 */ /* 0x000fc600000006ff */
[----:B------:R-:W-:-:S04]  /*19d0*/  IMAD R0, R9, 0x8, R0 ;  /* 0x0000000809007824 */ /* 0x000fc800078e0200 */
[----:B------:R-:W3:Y:S02]  /*19e0*/  SYNCS.PHASECHK.TRANS64.TRYWAIT P0, [R0+URZ+0x110], R2 ;  /* 0x00011002000075a7 */ /* 0x000ee400080011ff */
[----:B---3--:R-:W-:Y:S05]  /*19f0*/  @!P0 BRA `(.L_x_24) ;  /* 0x0000006400148947 */ /* 0x008fea0003800000 */
.L_x_124:
[----:B------:R-:W-:Y:S01]  /*1a00*/  VIADD R9, R9, 0x1 ;  /* 0x0000000109097836 */ /* 0x000fe20000000000 */
[----:B------:R3:W-:Y:S04]  /*1a10*/  SYNCS.ARRIVE.TRANS64.A1T0 RZ, [R0+URZ+0x100], RZ ;  /* 0x000100ff00ff79a7 */ /* 0x0007e800081000ff */
[----:B------:R-:W-:-:S04]  /*1a20*/  ISETP.NE.AND P0, PT, R9, 0x2, PT ;  /* 0x000000020900780c */ /* 0x000fc80003f05270 */
[----:B------:R-:W-:Y:S02]  /*1a30*/  SEL R9, R9, RZ, P0 ;  /* 0x000000ff09097207 */ /* 0x000fe40000000000 */
[----:B---3--:R-:W-:-:S04]  /*1a40*/  SEL R0, RZ, 0x1, P0 ;  /* 0x00000001ff007807 */ /* 0x008fc80000000000 */
[----:B------:R-:W-:-:S07]  /*1a50*/  LOP3.LUT R8, R8, R0, RZ, 0x3c, !PT ;  /* 0x0000000008087212 */ /* 0x000fce00078e3cff */
.L_x_23:
[----:B------:R-:W-:Y:S01]  /*1a60*/  UMOV UR13, 0x400 ;  /* 0x00000400000d7882 */ /* 0x000fe20000000000 */
[----:B------:R-:W-:Y:S01]  /*1a70*/  SHF.L.U32 R0, R12, 0x1f, RZ ;  /* 0x0000001f0c007819 */ /* 0x000fe200000006ff */
[----:B--2---:R-:W-:Y:S02]  /*1a80*/  ULEA UR13, UR54, UR13, 0x18 ;  /* 0x0000000d360d7291 */ /* 0x004fe4000f8ec0ff */
[----:B------:R-:W-:Y:S02]  /*1a90*/  UISETP.GE.U32.AND UP0, UPT, UR49, 0x7f, UPT ;  /* 0x0000007f3100788c */ /* 0x000fe4000bf06070 */
[----:B------:R-:W-:Y:S02]  /*1aa0*/  ULEA UR4, UR21, UR13, 0x3 ;  /* 0x0000000d15047291 */ /* 0x000fe4000f8e18ff */
[----:B------:R-:W-:Y:S02]  /*1ab0*/  USHF.L.U32 UR35, UR26, 0x6, URZ ;  /* 0x000000061a237899 */ /* 0x000fe400080006ff */
[----:B------:R-:W-:Y:S01]  /*1ac0*/  ULEA UR19, UR27, UR48, 0x6 ;  /* 0x000000301b137291 */ /* 0x000fe2000f8e30ff */
[----:B------:R-:W-:-:S04]  /*1ad0*/  UMOV UR14, URZ ;  /* 0x000000ff000e7c82 */ /* 0x000fc80008000000 */
[----:B------:R2:W3:Y:S01]  /*1ae0*/  SYNCS.PHASECHK.TRANS64.TRYWAIT P0, [UR4+0x30], R0 ;  /* 0x00003000ff0075a7 */ /* 0x0004e20008001104 */
[----:B------:R-:W-:Y:S06]  /*1af0*/  BRA.U !UP0, `(.L_x_25) ;  /* 0x0000000108f07547 */ /* 0x000fec000b800000 */
[----:B------:R-:W-:Y:S01]  /*1b00*/  UMOV UR15, URZ ;  /* 0x000000ff000f7c82 */ /* 0x000fe20008000000 */
[----:B------:R-:W-:-:S05]  /*1b10*/  UMOV UR4, UR21 ;  /* 0x0000001500047c82 */ /* 0x000fca0008000000 */
.L_x_31:
[----:B------:R-:W-:Y:S01]  /*1b20*/  ULEA UR33, UR4, UR13, 0x3 ;  /* 0x0000000d04217291 */ /* 0x000fe2000f8e18ff */
[----:B---3--:R-:W-:Y:S01]  /*1b30*/  @!P3 MOV R2, 0x8000 ;  /* 0x000080000002b802 */ /* 0x008fe20000000f00 */
[----:B-1-3--:R-:W-:Y:S10]  /*1b40*/  @P0 BRA `(.L_x_26) ;  /* 0x00000000000c0947 */ /* 0x00aff40003800000 */
[----:B------:R-:W-:-:S04]  /*1b50*/  SHF.L.U32 R3, R12, 0x1f, RZ ;  /* 0x0000001f0c037819 */ /* 0x000fc800000006ff */
[----:B------:R-:W3:Y:S02]  /*1b60*/  SYNCS.PHASECHK.TRANS64.TRYWAIT P0, [UR33+0x30], R3 ;  /* 0x00003003ff0075a7 */ /* 0x000ee40008001121 */
[----:B---3--:R-:W-:Y:S05]  /*1b70*/  @!P0 BRA `(.L_x_27) ;  /* 0x0000006000c88947 */ /* 0x008fea0003800000 */
.L_x_26:
[----:B------:R3:W-:Y:S01]  /*1b80*/  @!P3 SYNCS.ARRIVE.TRANS64 RZ, [UR33], R2 ;  /* 0x00000002ffffb9a7 */ /* 0x0007e20008000021 */
[----:B------:R-:W-:-:S04]  /*1b90*/  ULOP3.LUT UR5, UR29, 0x2, URZ, 0xfc, !UPT ;  /* 0x000000021d057892 */ /* 0x000fc8000f8efcff */
[----:B------:R-:W-:-:S09]  /*1ba0*/  UISETP.NE.AND UP0, UPT, UR5, 0x2, UPT ;  /* 0x000000020500788c */ /* 0x000fd2000bf05270 */
[----:B------:R-:W-:Y:S05]  /*1bb0*/  BRA.U UP0, `(.L_x_28) ;  /* 0x0000000100047547 */ /* 0x000fea000b800000 */
[----:B-1----:R-:W-:Y:S05]  /*1bc0*/  BPT.TRAP 0x1 ;  /* 0x000000040000795c */ /* 0x002fea0000300000 */
.L_x_28:
[----:B------:R-:W-:Y:S04]  /*1bd0*/  BSSY.RECONVERGENT B0, `(.L_x_29) ;  /* 0x0000003000007945 */ /* 0x000fe80003800200 */
[----:B------:R-:W-:Y:S05]  /*1be0*/  @P2 BRA `(.L_x_30) ;  /* 0x0000000000042947 */ /* 0x000fea0003800000 */
[----:B-1----:R-:W-:Y:S05]  /*1bf0*/  BPT.TRAP 0x1 ;  /* 0x000000040000795c */ /* 0x002fea0000300000 */
.L_x_30:
[----:B-1----:R-:W-:Y:S05]  /*1c00*/  BSYNC.RECONVERGENT B0 ;  /* 0x0000000000007941 */ /* 0x002fea0003800200 */
.L_x_29:
[----:B------:R-:W-:Y:S02]  /*1c10*/  UIADD3 UR5, UPT, UPT, UR4, 0x1, URZ ;  /* 0x0000000104057890 */ /* 0x000fe4000fffe0ff */
[----:B------:R-:W-:Y:S02]  /*1c20*/  ULEA UR24, UR4, UR13, 0xe ;  /* 0x0000000d04187291 */ /* 0x000fe4000f8e70ff */
[----:B------:R-:W-:Y:S02]  /*1c30*/  UISETP.NE.AND UP0, UPT, UR5, 0x6, UPT ;  /* 0x000000060500788c */ /* 0x000fe4000bf05270 */
[----:B------:R-:W-:Y:S02]  /*1c40*/  ULEA UR8, UR4, UR23, 0xc ;  /* 0x0000001704087291 */ /* 0x000fe4000f8e60ff */
[----:B------:R-:W-:Y:S02]  /*1c50*/  USEL UR6, URZ, 0x1, UP0 ;  /* 0x00000001ff067887 */ /* 0x000fe40008000000 */
[----:B------:R-:W-:-:S02]  /*1c60*/  USEL UR21, UR5, URZ, UP0 ;  /* 0x000000ff05157287 */ /* 0x000fc40008000000 */
[----:B------:R-:W-:Y:S02]  /*1c70*/  UIADD3 UR4, UP0, UPT, UR38, 0x180, URZ ;  /* 0x0000018026047890 */ /* 0x000fe4000ff1e0ff */
[----:B------:R-:W-:Y:S01]  /*1c80*/  ULEA UR5, UR21, UR13, 0x3 ;  /* 0x0000000d15057291 */ /* 0x000fe2000f8e18ff */
[----:B------:R-:W-:Y:S01]  /*1c90*/  LOP3.LUT R12, R12, UR6, RZ, 0x3c, !PT ;  /* 0x000000060c0c7c12 */ /* 0x000fe2000f8e3cff */
[----:B------:R-:W-:Y:S02]  /*1ca0*/  USHF.L.U32 UR34, UR15, 0x6, URZ ;  /* 0x000000060f227899 */ /* 0x000fe400080006ff */
[----:B------:R-:W-:Y:S01]  /*1cb0*/  UIADD3 UR15, UPT, UPT, UR15, 0x1, URZ ;  /* 0x000000010f0f7890 */ /* 0x000fe2000fffe0ff */
[----:B--2---:R-:W-:Y:S01]  /*1cc0*/  SHF.L.U32 R0, R12, 0x1f, RZ ;  /* 0x0000001f0c007819 */ /* 0x004fe200000006ff */
[----:B------:R-:W-:Y:S02]  /*1cd0*/  UIADD3 UR6, UP1, UPT, UR38, 0x80, URZ ;  /* 0x0000008026067890 */ /* 0x000fe4000ff3e0ff */
[----:B------:R-:W-:Y:S01]  /*1ce0*/  ULEA UR8, UR8, UR13, 0x2 ;  /* 0x0000000d08087291 */ /* 0x000fe2000f8e10ff */
[----:B------:R4:W1:Y:S01]  /*1cf0*/  SYNCS.PHASECHK.TRANS64.TRYWAIT P0, [UR5+0x30], R0 ;  /* 0x00003000ff0075a7 */ /* 0x0008620008001105 */
[----:B------:R-:W-:-:S02]  /*1d00*/  UIADD3.X UR5, UPT, UPT, URZ, UR39, URZ, UP0, !UPT ;  /* 0x00000027ff057290 */ /* 0x000fc400087fe4ff */
[----:B------:R-:W-:Y:S02]  /*1d10*/  UISETP.NE.AND UP0, UPT, UR15, UR22, UPT ;  /* 0x000000160f00728c */ /* 0x000fe4000bf05270 */
[----:B------:R-:W-:Y:S02]  /*1d20*/  UIADD3.X UR7, UPT, UPT, URZ, UR39, URZ, UP1, !UPT ;  /* 0x00000027ff077290 */ /* 0x000fe40008ffe4ff */
[----:B------:R-:W-:Y:S02]  /*1d30*/  UIADD3 UR32, UPT, UPT, UR24, 0x6800, URZ ;  /* 0x0000680018207890 */ /* 0x000fe4000fffe0ff */
[----:B------:R-:W-:Y:S02]  /*1d40*/  UIADD3 UR26, UPT, UPT, UR34, 0x20, URZ ;  /* 0x00000020221a7890 */ /* 0x000fe4000fffe0ff */
[----:B------:R-:W-:Y:S02]  /*1d50*/  UIADD3 UR24, UPT, UPT, UR24, 0x8800, URZ ;  /* 0x0000880018187890 */ /* 0x000fe4000fffe0ff */
[----:B------:R-:W-:-:S02]  /*1d60*/  UIADD3 UR16, UPT, UPT, UR8, 0x1e800, URZ ;  /* 0x0001e80008107890 */ /* 0x000fc4000fffe0ff */
[----:B------:R-:W-:Y:S01]  /*1d70*/  UIADD3 UR8, UPT, UPT, UR8, 0x20800, URZ ;  /* 0x0002080008087890 */ /* 0x000fe2000fffe0ff */
[----:B------:R-:W-:Y:S01]  /*1d80*/  UMOV UR30, 0x0 ;  /* 0x00000000001e7882 */ /* 0x000fe20000000000 */
[----:B------:R-:W-:Y:S01]  /*1d90*/  UMOV UR31, 0x10000000 ;  /* 0x10000000001f7882 */ /* 0x000fe20000000000 */
[----:B------:R-:W-:Y:S01]  /*1da0*/  UMOV UR25, UR33 ;  /* 0x0000002100197c82 */ /* 0x000fe20008000000 */
[----:B------:R-:W-:Y:S01]  /*1db0*/  UMOV UR27, UR35 ;  /* 0x00000023001b7c82 */ /* 0x000fe20008000000 */
[----:B------:R-:W-:Y:S01]  /*1dc0*/  UMOV UR28, UR36 ;  /* 0x00000024001c7c82 */ /* 0x000fe20008000000 */
[----:B------:R-:W-:Y:S01]  /*1dd0*/  UMOV UR14, 0xff0000 ;  /* 0x00ff0000000e7882 */ /* 0x000fe20000000000 */
[----:B------:R-:W-:Y:S01]  /*1de0*/  UMOV UR17, UR33 ;  /* 0x0000002100117c82 */ /* 0x000fe20008000000 */
[----:B------:R-:W-:Y:S01]  /*1df0*/  UMOV UR20, UR36 ;  /* 0x0000002400147c82 */ /* 0x000fe20008000000 */
[----:B------:R-:W-:Y:S01]  /*1e00*/  UMOV UR18, UR34 ;  /* 0x0000002200127c82 */ /* 0x000fe20008000000 */
[----:B------:R-:W-:Y:S01]  /*1e10*/  UTMALDG.3D [UR32], [UR6], desc[UR30] ;  /* 0x00001e20060075b4 */ /* 0x000fe20008011000 */
[----:B------:R-:W-:Y:S01]  /*1e20*/  UMOV UR11, UR19 ;  /* 0x00000013000b7c82 */ /* 0x000fe20008000000 */
[----:B------:R-:W-:Y:S01]  /*1e30*/  UMOV UR12, UR36 ;  /* 0x00000024000c7c82 */ /* 0x000fe20008000000 */
[----:B------:R-:W-:Y:S01]  /*1e40*/  UMOV UR9, UR33 ;  /* 0x0000002100097c82 */ /* 0x000fe20008000000 */
[----:B------:R-:W-:Y:S01]  /*1e50*/  UMOV UR10, UR26 ;  /* 0x0000001a000a7c82 */ /* 0x000fe20008000000 */
[----:B------:R-:W-:Y:S01]  /*1e60*/  UTMALDG.3D [UR24], [UR6], desc[UR30] ;  /* 0x00001e18060075b4 */ /* 0x000fe20008011000 */
[----:B------:R-:W-:Y:S01]  /*1e70*/  UTMALDG.3D.MULTICAST [UR16], [UR4], UR14, desc[UR30] ;  /* 0x00001e10040073b4 */ /* 0x000fe2000801180e */
[----:B------:R2:W-:Y:S02]  /*1e80*/  UTMALDG.3D.MULTICAST [UR8], [UR4], UR14, desc[UR30] ;  /* 0x00001e08040073b4 */ /* 0x0005e4000801180e */
[----:B--2---:R-:W-:Y:S01]  /*1e90*/  UMOV UR14, UR22 ;  /* 0x00000016000e7c82 */ /* 0x004fe20008000000 */
[----:B------:R-:W-:Y:S01]  /*1ea0*/  UMOV UR4, UR21 ;  /* 0x0000001500047c82 */ /* 0x000fe20008000000 */
[----:B----4-:R-:W-:Y:S05]  /*1eb0*/  BRA.U UP0, `(.L_x_31) ;  /* 0xfffffffd00187547 */ /* 0x010fea000b83ffff */
.L_x_25:
[----:B------:R-:W-:Y:S01]  /*1ec0*/  ULEA UR4, UR21, UR13, 0x3 ;  /* 0x0000000d15047291 */ /* 0x000fe2000f8e18ff */
[----:B--2---:R-:W-:Y:S01]  /*1ed0*/  SHF.L.U32 R0, R12, 0x1f, RZ ;  /* 0x0000001f0c007819 */ /* 0x004fe200000006ff */
[----:B------:R-:W-:Y:S01]  /*1ee0*/  @!P1 SYNCS.ARRIVE.TRANS64.A1T0 RZ, [UR13+0x98], RZ ;  /* 0x000098ffffff99a7 */ /* 0x000fe2000810000d */
[----:B------:R-:W-:-:S06]  /*1ef0*/  UISETP.GT.AND UP0, UPT, UR46, UR45, UPT ;  /* 0x0000002d2e00728c */ /* 0x000fcc000bf04270 */
[----:B-1-3--:R1:W2:Y:S03]  /*1f00*/  SYNCS.PHASECHK.TRANS64.TRYWAIT P0, [UR4+0x30], R0 ;  /* 0x00003000ff0075a7 */ /* 0x00a2a60008001104 */
[----:B------:R-:W-:Y:S05]  /*1f10*/  BRA.U !UP0, `(.L_x_32) ;  /* 0x0000000108ec7547 */ /* 0x000fea000b800000 */
[----:B------:R-:W-:Y:S01]  /*1f20*/  UIADD3 UR15, UPT, UPT, UR47, UR14, URZ ;  /* 0x0000000e2f0f7290 */ /* 0x000fe2000fffe0ff */
[----:B------:R-:W-:-:S11]  /*1f30*/  UMOV UR4, UR21 ;  /* 0x0000001500047c82 */ /* 0x000fd60008000000 */
.L_x_38:
[----:B------:R-:W-:Y:S01]  /*1f40*/  ULEA UR33, UR4, UR13, 0x3 ;  /* 0x0000000d04217291 */ /* 0x000fe2000f8e18ff */
[----:B--2---:R-:W-:Y:S01]  /*1f50*/  @!P3 MOV R2, 0x8000 ;  /* 0x000080000002b802 */ /* 0x004fe20000000f00 */
[----:B--2-4-:R-:W-:Y:S10]  /*1f60*/  @P0 BRA `(.L_x_33) ;  /* 0x00000000000c0947 */ /* 0x014ff40003800000 */
[----:B------:R-:W-:-:S04]  /*1f70*/  SHF.L.U32 R3, R12, 0x1f, RZ ;  /* 0x0000001f0c037819 */ /* 0x000fc800000006ff */
[----:B------:R-:W2:Y:S02]  /*1f80*/  SYNCS.PHASECHK.TRANS64.TRYWAIT P0, [UR33+0x30], R3 ;  /* 0x00003003ff0075a7 */ /* 0x000ea40008001121 */
[----:B--2---:R-:W-:Y:S05]  /*1f90*/  @!P0 BRA `(.L_x_34) ;  /* 0x0000005c00d88947 */ /* 0x004fea0003800000 */
.L_x_33:
[----:B------:R2:W-:Y:S01]  /*1fa0*/  @!P3 SYNCS.ARRIVE.TRANS64 RZ, [UR33], R2 ;  /* 0x00000002ffffb9a7 */ /* 0x0005e20008000021 */
[----:B------:R-:W-:-:S04]  /*1fb0*/  ULOP3.LUT UR5, UR29, 0x2, URZ, 0xfc, !UPT ;  /* 0x000000021d057892 */ /* 0x000fc8000f8efcff */
[----:B------:R-:W-:-:S09]  /*1fc0*/  UISETP.NE.AND UP0, UPT, UR5, 0x2, UPT ;  /* 0x000000020500788c */ /* 0x000fd2000bf05270 */
[----:B------:R-:W-:Y:S05]  /*1fd0*/  BRA.U UP0, `(.L_x_35) ;  /* 0x0000000100047547 */ /* 0x000fea000b800000 */
[----:B------:R-:W-:Y:S05]  /*1fe0*/  BPT.TRAP 0x1 ;  /* 0x000000040000795c */ /* 0x000fea0000300000 */
.L_x_35:
[----:B------:R-:W-:Y:S04]  /*1ff0*/  BSSY.RECONVERGENT B0, `(.L_x_36) ;  /* 0x0000003000007945 */ /* 0x000fe80003800200 */
[----:B------:R-:W-:Y:S05]  /*2000*/  @P2 BRA `(.L_x_37) ;  /* 0x0000000000042947 */ /* 0x000fea0003800000 */
[----:B------:R-:W-:Y:S05]  /*2010*/  BPT.TRAP 0x1 ;  /* 0x000000040000795c */ /* 0x000fea0000300000 */
.L_x_37:
[----:B------:R-:W-:Y:S05]  /*2020*/  BSYNC.RECONVERGENT B0 ;  /* 0x0000000000007941 */ /* 0x000fea0003800200 */
.L_x_36:
        /* <DEDUP_REMOVED lines=11> */
[----:B-1----:R-:W-:Y:S01]  /*20e0*/  SHF.L.U32 R0, R12, 0x1f, RZ ;  /* 0x0000001f0c007819 */ /* 0x002fe200000006ff */
[----:B------:R-:W-:Y:S02]  /*20f0*/  UIADD3 UR6, UP1, UPT, UR38, 0x80, URZ ;  /* 0x0000008026067890 */ /* 0x000fe4000ff3e0ff */
[----:B------:R-:W-:Y:S01]  /*2100*/  ULEA UR8, UR8, UR13, 0x2 ;  /* 0x0000000d08087291 */ /* 0x000fe2000f8e10ff */
[----:B------:R3:W4:Y:S01]  /*2110*/  SYNCS.PHASECHK.TRANS64.TRYWAIT P0, [UR5+0x30], R0 ;  /* 0x00003000ff0075a7 */ /* 0x0007220008001105 */
        /* <DEDUP_REMOVED lines=16> */
[----:B------:R-:W-:Y:S01]  /*2220*/  UTMALDG.3D [UR32], [UR6], desc[UR30] ;  /* 0x00001e20060075b4 */ /* 0x000fe20008011000 */
[----:B------:R-:W-:Y:S01]  /*2230*/  UMOV UR18, UR34 ;  /* 0x0000002200127c82 */ /* 0x000fe20008000000 */
[----:B------:R-:W-:Y:S01]  /*2240*/  UMOV UR11, UR19 ;  /* 0x00000013000b7c82 */ /* 0x000fe20008000000 */
[----:B------:R-:W-:Y:S01]  /*2250*/  UMOV UR12, UR36 ;  /* 0x00000024000c7c82 */ /* 0x000fe20008000000 */
[----:B------:R-:W-:Y:S01]  /*2260*/  UMOV UR9, UR33 ;  /* 0x0000002100097c82 */ /* 0x000fe20008000000 */
[----:B------:R-:W-:Y:S01]  /*2270*/  UMOV UR10, UR26 ;  /* 0x0000001a000a7c82 */ /* 0x000fe20008000000 */
[----:B------:R-:W-:Y:S01]  /*2280*/  UTMALDG.3D [UR24], [UR6], desc[UR30] ;  /* 0x00001e18060075b4 */ /* 0x000fe20008011000 */
[----:B------:R-:W-:Y:S01]  /*2290*/  UTMALDG.3D.MULTICAST [UR16], [UR4], UR37, desc[UR30] ;  /* 0x00001e10040073b4 */ /* 0x000fe20008011825 */
[----:B------:R1:W-:Y:S02]  /*22a0*/  UTMALDG.3D.MULTICAST [UR8], [UR4], UR37, desc[UR30] ;  /* 0x00001e08040073b4 */ /* 0x0003e40008011825 */
[----:B-1----:R-:W-:Y:S01]  /*22b0*/  UMOV UR4, UR21 ;  /* 0x0000001500047c82 */ /* 0x002fe20008000000 */
[----:B---3--:R-:W-:Y:S05]  /*22c0*/  BRA.U UP0, `(.L_x_38) ;  /* 0xfffffffd001c7547 */ /* 0x008fea000b83ffff */
.L_x_32:
[C---:B------:R-:W-:Y:S01]  /*22d0*/  LEA R3, R11.reuse, UR13, 0x3 ;  /* 0x0000000d0b037c11 */ /* 0x040fe2000f8e18ff */
[----:B------:R-:W-:Y:S01]  /*22e0*/  NOP ;  /* 0x0000000000007918 */ /* 0x000fe20000000000 */
[----:B-1----:R-:W-:Y:S02]  /*22f0*/  SHF.L.U32 R0, R10, 0x1f, RZ ;  /* 0x0000001f0a007819 */ /* 0x002fe400000006ff */
[----:B------:R-:W-:Y:S02]  /*2300*/  LEA R4, R11, UR13, 0x4 ;  /* 0x0000000d0b047c11 */ /* 0x000fe4000f8e20ff */
[----:B--2-4-:R-:W1:Y:S02]  /*2310*/  SYNCS.PHASECHK.TRANS64.TRYWAIT P0, [R3+URZ+0xa0], R0 ;  /* 0x0000a000030075a7 */ /* 0x014e6400080011ff */
[----:B-1----:R-:W-:Y:S05]  /*2320*/  @!P0 BRA `(.L_x_39) ;  /* 0x0000005c000c8947 */ /* 0x002fea0003800000 */
.L_x_127:
[----:B------:R-:W2:Y:S01]  /*2330*/  LDS.128 R4, [R4+0x130] ;  /* 0x0001300004047984 */ /* 0x000ea20000000c00 */
[----:B------:R-:W-:Y:S01]  /*2340*/  UISETP.GE.AND UP0, UPT, UR42, 0x1, UPT ;  /* 0x000000012a00788c */ /* 0x000fe2000bf06270 */
[----:B------:R-:W-:Y:S01]  /*2350*/  @!PT LDS RZ, [RZ] ;  /* 0x00000000fffff984 */ /* 0x000fe20000000800 */
[----:B------:R-:W-:Y:S01]  /*2360*/  @!PT LDS RZ, [RZ] ;  /* 0x00000000fffff984 */ /* 0x000fe20000000800 */
[----:B------:R-:W-:Y:S01]  /*2370*/  @!PT LDS RZ, [RZ] ;  /* 0x00000000fffff984 */ /* 0x000fe20000000800 */
[----:B------:R-:W-:Y:S01]  /*2380*/  @!PT LDS RZ, [RZ] ;  /* 0x00000000fffff984 */ /* 0x000fe20000000800 */
[----:B------:R3:W-:Y:S06]  /*2390*/  MEMBAR.ALL.CTA ;  /* 0x0000000000007992 */ /* 0x0007ec0000008000 */
[----:B---3--:R-:W3:Y:S01]  /*23a0*/  FENCE.VIEW.ASYNC.S ;  /* 0x00000000000073c6 */ /* 0x008ee20000000000 */
[----:B--2---:R-:W-:-:S13]  /*23b0*/  LOP3.LUT P0, RZ, R6, 0x1, RZ, 0xc0, !PT ;  /* 0x0000000106ff7812 */ /* 0x004fda000780c0ff */
[----:B---3--:R-:W-:Y:S01]  /*23c0*/  VOTEU.ANY UP1, P0 ;  /* 0x0000000000ff7886 */ /* 0x008fe20000020100 */
[----:B------:R-:W-:-:S13]  /*23d0*/  PLOP3.LUT P0, PT, PT, PT, UP1, 0x80, 0x8 ;  /* 0x000000000008781c */ /* 0x000fda0003f0f018 */
[----:B-1----:R-:W-:Y:S02]  /*23e0*/  @P0 LOP3.LUT R0, R5, 0xffff, RZ, 0xc0, !PT ;  /* 0x0000ffff05000812 */ /* 0x002fe400078ec0ff */
[----:B------:R-:W-:Y:S02]  /*23f0*/  @P0 MOV R2, R4 ;  /* 0x0000000400020202 */ /* 0x000fe40000000f00 */
[----:B------:R-:W-:Y:S01]  /*2400*/  @P0 R2UR UR5, R0 ;  /* 0x00000000000502ca */ /* 0x000fe200000e0000 */
[----:B------:R-:W-:Y:S01]  /*2410*/  VIADD R0, R3, 0xb0 ;  /* 0x000000b003007836 */ /* 0x000fe20000000000 */
[----:B------:R-:W-:Y:S02]  /*2420*/  @P0 SHF.R.U32.HI R4, RZ, 0x10, R5 ;  /* 0x00000010ff040819 */ /* 0x000fe40000011605 */
[----:B------:R-:W-:Y:S02]  /*2430*/  @P0 R2UR UR6, R2 ;  /* 0x00000000020602ca */ /* 0x000fe400000e0000 */
[----:B------:R-:W-:-:S02]  /*2440*/  PRMT R0, RZ, 0x654, R0 ;  /* 0x00000654ff007816 */ /* 0x000fc40000000000 */
[----:B------:R-:W-:Y:S02]  /*2450*/  @P0 R2UR UR4, R4 ;  /* 0x00000000040402ca */ /* 0x000fe400000e0000 */
[----:B------:R1:W-:Y:S03]  /*2460*/  SYNCS.ARRIVE.TRANS64.RED.A1T0 RZ, [R0+URZ], RZ ;  /* 0x000000ff00ff79a7 */ /* 0x0003e600081004ff */
[----:B------:R-:W-:-:S04]  /*2470*/  @UP1 UMOV UR40, UR5 ;  /* 0x0000000500281c82 */ /* 0x000fc80008000000 */
[----:B------:R-:W-:-:S04]  /*2480*/  @UP1 UMOV UR41, UR6 ;  /* 0x0000000600291c82 */ /* 0x000fc80008000000 */
[----:B------:R-:W-:Y:S01]  /*2490*/  @UP1 UMOV UR36, UR4 ;  /* 0x0000000400241c82 */ /* 0x000fe20008000000 */
[----:B------:R-:W-:Y:S05]  /*24a0*/  BRA.U !UP0, `(.L_x_40) ;  /* 0x0000000108d47547 */ /* 0x000fea000b800000 */
[----:B------:R-:W2:Y:S01]  /*24b0*/  LDCU.128 UR16, c[0x0][0xb10] ;  /* 0x00016200ff1077ac */ /* 0x000ea20008000c00 */
[----:B------:R-:W3:Y:S01]  /*24c0*/  LDCU UR12, c[0x0][0xb20] ;  /* 0x00016400ff0c77ac */ /* 0x000ee20008000800 */
[----:B------:R-:W4:Y:S01]  /*24d0*/  LDCU UR20, c[0x0][0xb0c] ;  /* 0x00016180ff1477ac */ /* 0x000f220008000800 */
[----:B------:R-:W1:Y:S01]  /*24e0*/  LDCU.64 UR8, c[0x0][0xb28] ;  /* 0x00016500ff0877ac */ /* 0x000e620008000a00 */
[----:B------:R-:W-:Y:S02]  /*24f0*/  UISETP.NE.AND UP3, UPT, UR42, 0x1, UPT ;  /* 0x000000012a00788c */ /* 0x000fe4000bf65270 */
[----:B--2---:R-:W-:Y:S02]  /*2500*/  UIMAD.WIDE.U32 UR6, UR43, UR19, URZ ;  /* 0x000000132b0672a5 */ /* 0x004fe4000f8e00ff */
[----:B------:R-:W-:Y:S02]  /*2510*/  UIMAD.WIDE.U32 UR4, UR44, UR16, URZ ;  /* 0x000000102c0472a5 */ /* 0x000fe4000f8e00ff */
[----:B------:R-:W-:-:S02]  /*2520*/  UISETP.NE.AND UP0, UPT, UR18, 0x1, UPT ;  /* 0x000000011200788c */ /* 0x000fc4000bf05270 */
[----:B------:R-:W-:Y:S01]  /*2530*/  UIMAD.WIDE.U32 UR24, UR40, UR19, URZ ;  /* 0x00000013281872a5 */ /* 0x000fe2000f8e00ff */
[----:B------:R-:W-:Y:S02]  /*2540*/  UMOV UR6, UR7 ;  /* 0x0000000700067c82 */ /* 0x000fe40008000000 */
[----:B------:R-:W-:Y:S01]  /*2550*/  UMOV UR4, UR5 ;  /* 0x0000000500047c82 */ /* 0x000fe20008000000 */
[----:B---3--:R-:W-:Y:S02]  /*2560*/  USHF.R.U32.HI UR6, URZ, UR12, UR6 ;  /* 0x0000000cff067299 */ /* 0x008fe40008011606 */
[----:B----4-:R-:W-:Y:S02]  /*2570*/  UISETP.NE.AND UP2, UPT, UR20, 0x1, UPT ;  /* 0x000000011400788c */ /* 0x010fe4000bf45270 */
[----:B------:R-:W-:Y:S02]  /*2580*/  USHF.R.U32.HI UR4, URZ, UR17, UR4 ;  /* 0x00000011ff047299 */ /* 0x000fe40008011604 */
[----:B------:R-:W-:-:S02]  /*2590*/  USEL UR5, UR43, UR6, !UP0 ;  /* 0x000000062b057287 */ /* 0x000fc4000c000000 */
[----:B------:R-:W-:Y:S02]  /*25a0*/  USEL UR6, UR44, UR4, !UP2 ;  /* 0x000000042c067287 */ /* 0x000fe4000d000000 */
[----:B-1----:R-:W-:Y:S01]  /*25b0*/  UIMAD.WIDE.U32 UR10, UR5, UR8, URZ ;  /* 0x00000008050a72a5 */ /* 0x002fe2000f8e00ff */
[----:B------:R-:W-:Y:S01]  /*25c0*/  UMOV UR4, UR25 ;  /* 0x0000001900047c82 */ /* 0x000fe20008000000 */
[----:B------:R-:W-:Y:S02]  /*25d0*/  UIMAD.WIDE.U32 UR14, UR41, UR16, URZ ;  /* 0x00000010290e72a5 */ /* 0x000fe4000f8e00ff */
[----:B------:R-:W-:-:S03]  /*25e0*/  UIMAD.WIDE.U32 UR24, UR6, UR8, URZ ;  /* 0x00000008061872a5 */ /* 0x000fc6000f8e00ff */
[----:B------:R-:W-:Y:S01]  /*25f0*/  UMOV UR10, UR11 ;  /* 0x0000000b000a7c82 */ /* 0x000fe20008000000 */
[----:B------:R-:W-:Y:S02]  /*2600*/  USHF.R.U32.HI UR4, URZ, UR12, UR4 ;  /* 0x0000000cff047299 */ /* 0x000fe40008011604 */
[----:B------:R-:W-:Y:S01]  /*2610*/  @UP3 USHF.R.U32.HI UR5, URZ, UR9, UR10 ;  /* 0x00000009ff053299 */ /* 0x000fe2000801160a */
[----:B------:R-:W-:Y:S01]  /*2620*/  UMOV UR14, UR15 ;  /* 0x0000000f000e7c82 */ /* 0x000fe20008000000 */
[----:B------:R-:W-:Y:S01]  /*2630*/  UMOV UR24, UR25 ;  /* 0x0000001900187c82 */ /* 0x000fe20008000000 */
[----:B------:R-:W-:Y:S02]  /*2640*/  USHF.R.U32.HI UR17, URZ, UR17, UR14 ;  /* 0x00000011ff117299 */ /* 0x000fe4000801160e */
[----:B------:R-:W-:Y:S02]  /*2650*/  USEL UR4, UR40, UR4, !UP0 ;  /* 0x0000000428047287 */ /* 0x000fe4000c000000 */
[----:B------:R-:W-:-:S02]  /*2660*/  @UP3 USHF.R.U32.HI UR6, URZ, UR9, UR24 ;  /* 0x00000009ff063299 */ /* 0x000fc40008011618 */
[----:B------:R-:W-:Y:S02]  /*2670*/  UIMAD UR7, UR42, UR5, URZ ;  /* 0x000000052a0772a4 */ /* 0x000fe4000f8e02ff */
[----:B------:R-:W-:Y:S02]  /*2680*/  USEL UR5, UR41, UR17, !UP2 ;  /* 0x0000001129057287 */ /* 0x000fe4000d000000 */
[----:B------:R-:W-:Y:S02]  /*2690*/  UIMAD UR10, UR42, UR6, URZ ;  /* 0x000000062a0a72a4 */ /* 0x000fe4000f8e02ff */
[----:B------:R-:W-:Y:S02]  /*26a0*/  UISETP.GE.AND UP0, UPT, UR4, UR7, UPT ;  /* 0x000000070400728c */ /* 0x000fe4000bf06270 */
[----:B------:R-:W-:Y:S02]  /*26b0*/  UIMAD.WIDE.U32 UR14, UR4, UR8, URZ ;  /* 0x00000008040e72a5 */ /* 0x000fe4000f8e00ff */
[----:B------:R-:W-:-:S02]  /*26c0*/  UISETP.GE.OR UP0, UPT, UR5, UR10, UP0 ;  /* 0x0000000a0500728c */ /* 0x000fc40008706670 */
[----:B------:R-:W-:Y:S02]  /*26d0*/  UIMAD.WIDE.U32 UR10, UR5, UR8, URZ ;  /* 0x00000008050a72a5 */ /* 0x000fe4000f8e00ff */
[----:B------:R-:W-:Y:S01]  /*26e0*/  UIADD3 UR12, UPT, UPT, -UR4, URZ, URZ ;  /* 0x000000ff040c7290 */ /* 0x000fe2000fffe1ff */
[----:B------:R-:W-:Y:S01]  /*26f0*/  UMOV UR8, UR15 ;  /* 0x0000000f00087c82 */ /* 0x000fe20008000000 */
[----:B------:R-:W-:Y:S02]  /*2700*/  UIADD3 UR10, UPT, UPT, -UR5, URZ, URZ ;  /* 0x000000ff050a7290 */ /* 0x000fe4000fffe1ff */
[----:B------:R-:W-:-:S03]  /*2710*/  USHF.R.U32.HI UR8, URZ, UR9, UR8 ;  /* 0x00000009ff087299 */ /* 0x000fc60008011608 */
[----:B------:R-:W-:Y:S01]  /*2720*/  @!UP0 UMOV UR7, UR11 ;  /* 0x0000000b00078c82 */ /* 0x000fe20008000000 */
[----:B------:R-:W-:Y:S02]  /*2730*/  UIMAD UR12, UR18, UR12, UR40 ;  /* 0x0000000c120c72a4 */ /* 0x000fe4000f8e0228 */
[----:B------:R-:W-:Y:S02]  /*2740*/  USEL UR8, UR4, UR8, !UP3 ;  /* 0x0000000804087287 */ /* 0x000fe4000d800000 */
[----:B------:R-:W-:Y:S02]  /*2750*/  @!UP0 USHF.R.U32.HI UR7, URZ, UR9, UR7 ;  /* 0x00000009ff078299 */ /* 0x000fe40008011607 */
[----:B------:R-:W-:Y:S02]  /*2760*/  UIADD3 UR9, UPT, UPT, -UR8, URZ, URZ ;  /* 0x000000ff08097290 */ /* 0x000fe4000fffe1ff */
[----:B------:R-:W-:Y:S02]  /*2770*/  @!UP0 USEL UR7, UR5, UR7, !UP3 ;  /* 0x0000000705078287 */ /* 0x000fe4000d800000 */
[----:B------:R-:W-:-:S02]  /*2780*/  UIMAD UR9, UR42, UR9, UR4 ;  /* 0x000000092a0972a4 */ /* 0x000fc4000f8e0204 */
[----:B------:R-:W-:Y:S02]  /*2790*/  @!UP0 UIADD3 UR8, UPT, UPT, UR8, -UR7, URZ ;  /* 0x8000000708088290 */ /* 0x000fe4000fffe0ff */
[----:B------:R-:W-:Y:S02]  /*27a0*/  @!UP0 UIMAD UR7, UR9, UR6, UR7 ;  /* 0x00000006090782a4 */ /* 0x000fe4000f8e0207 */
[----:B------:R-:W-:Y:S02]  /*27b0*/  @!UP0 UIMAD UR4, UR42, UR8, UR5 ;  /* 0x000000082a0482a4 */ /* 0x000fe4000f8e0205 */
[----:B------:R-:W-:Y:S02]  /*27c0*/  UIMAD UR6, UR20, UR10, UR41 ;  /* 0x0000000a140672a4 */ /* 0x000fe4000f8e0229 */
[----:B------:R-:W-:Y:S01]  /*27d0*/  UIMAD UR40, UR4, UR18, UR12 ;  /* 0x00000012042872a4 */ /* 0x000fe2000f8e020c */
[----:B------:R-:W-:Y:S02]  /*27e0*/  @!UP0 UMOV UR5, UR7 ;  /* 0x0000000700058c82 */ /* 0x000fe40008000000 */
[----:B------:R-:W-:-:S12]  /*27f0*/  UIMAD UR41, UR5, UR20, UR6 ;  /* 0x00000014052972a4 */ /* 0x000fd8000f8e0206 */
.L_x_40:
[----:B------:R-:W2:Y:S02]  /*2800*/  LDCU UR4, c[0x0][0xb30] ;  /* 0x00016600ff0477ac */ /* 0x000ea40008000800 */
[----:B--2---:R-:W-:-:S09]  /*2810*/  UISETP.NE.AND UP0, UPT, UR4, 0x1, UPT ;  /* 0x000000010400788c */ /* 0x004fd2000bf05270 */
[----:B------:R-:W-:Y:S05]  /*2820*/  BRA.U UP0, `(.L_x_41) ;  /* 0x0000000100447547 */ /* 0x000fea000b800000 */
[----:B------:R-:W2:Y:S01]  /*2830*/  LDCU.128 UR8, c[0x0][0xb10] ;  /* 0x00016200ff0877ac */ /* 0x000ea20008000c00 */
[----:B------:R-:W3:Y:S01]  /*2840*/  LDCU UR12, c[0x0][0xb0c] ;  /* 0x00016180ff0c77ac */ /* 0x000ee20008000800 */
[----:B------:R-:W4:Y:S01]  /*2850*/  LDCU UR14, c[0x0][0xb20] ;  /* 0x00016400ff0e77ac */ /* 0x000f220008000800 */
[----:B--2---:R-:W-:Y:S02]  /*2860*/  UIMAD.WIDE.U32 UR6, UR41, UR8, URZ ;  /* 0x00000008290672a5 */ /* 0x004fe4000f8e00ff */
[----:B------:R-:W-:Y:S02]  /*2870*/  UIMAD.WIDE.U32 UR4, UR40, UR11, URZ ;  /* 0x0000000b280472a5 */ /* 0x000fe4000f8e00ff */
[----:B---3--:R-:W-:Y:S02]  /*2880*/  UISETP.NE.AND UP2, UPT, UR12, 0x1, UPT ;  /* 0x000000010c00788c */ /* 0x008fe4000bf45270 */
[----:B------:R-:W-:Y:S01]  /*2890*/  UISETP.NE.AND UP0, UPT, UR10, 0x1, UPT ;  /* 0x000000010a00788c */ /* 0x000fe2000bf05270 */
[----:B------:R-:W-:-:S02]  /*28a0*/  UMOV UR6, UR7 ;  /* 0x0000000700067c82 */ /* 0x000fc40008000000 */
[----:B------:R-:W-:Y:S01]  /*28b0*/  UMOV UR4, UR5 ;  /* 0x0000000500047c82 */ /* 0x000fe20008000000 */
[----:B------:R-:W-:Y:S02]  /*28c0*/  USHF.R.U32.HI UR9, URZ, UR9, UR6 ;  /* 0x00000009ff097299 */ /* 0x000fe40008011606 */
[----:B----4-:R-:W-:Y:S02]  /*28d0*/  USHF.R.U32.HI UR4, URZ, UR14, UR4 ;  /* 0x0000000eff047299 */ /* 0x010fe40008011604 */
[----:B------:R-:W-:Y:S02]  /*28e0*/  USEL UR5, UR41, UR9, !UP2 ;  /* 0x0000000929057287 */ /* 0x000fe4000d000000 */
[----:B------:R-:W-:-:S04]  /*28f0*/  USEL UR4, UR40, UR4, !UP0 ;  /* 0x0000000428047287 */ /* 0x000fc8000c000000 */
[----:B------:R-:W-:Y:S02]  /*2900*/  UIADD3 UR6, UPT, UPT, UR5, -UR4, URZ ;  /* 0x8000000405067290 */ /* 0x000fe4000fffe0ff */
[----:B------:R-:W-:Y:S02]  /*2910*/  UIADD3 UR4, UPT, UPT, -UR5, UR4, URZ ;  /* 0x0000000405047290 */ /* 0x000fe4000fffe1ff */
[----:B------:R-:W-:Y:S02]  /*2920*/  UIMAD UR40, UR6, UR10, UR40 ;  /* 0x0000000a062872a4 */ /* 0x000fe4000f8e0228 */
[----:B------:R-:W-:-:S12]  /*2930*/  UIMAD UR41, UR4, UR12, UR41 ;  /* 0x0000000c042972a4 */ /* 0x000fd8000f8e0229 */
.L_x_41:
[----:B------:R-:W-:Y:S01]  /*2940*/  VIADD R11, R11, 0x1 ;  /* 0x000000010b0b7836 */ /* 0x000fe20000000000 */
[----:B------:R-:W-:Y:S02]  /*2950*/  R2UR UR5, R56 ;  /* 0x00000000380572ca */ /* 0x000fe400000e0000 */
[----:B------:R-:W-:Y:S02]  /*2960*/  R2UR UR4, R55 ;  /* 0x00000000370472ca */ /* 0x000fe400000e0000 */
[C---:B------:R-:W-:Y:S02]  /*2970*/  ISETP.NE.AND P0, PT, R11.reuse, 0x2, PT ;  /* 0x000000020b00780c */ /* 0x040fe40003f05270 */
[----:B------:R-:W-:Y:S02]  /*2980*/  PLOP3.LUT P1, PT, PT, PT, PT, 0x80, 0x8 ;  /* 0x000000000008781c */ /* 0x000fe40003f2f070 */
[----:B-1----:R-:W-:Y:S02]  /*2990*/  SEL R0, RZ, 0x1, P0 ;  /* 0x00000001ff007807 */ /* 0x002fe40000000000 */
[----:B------:R-:W-:-:S02]  /*29a0*/  SEL R11, R11, RZ, P0 ;  /* 0x000000ff0b0b7207 */ /* 0x000fc40000000000 */
[----:B------:R-:W-:Y:S01]  /*29b0*/  LOP3.LUT R10, R10, R0, RZ, 0x3c, !PT ;  /* 0x000000000a0a7212 */ /* 0x000fe200078e3cff */
[----:B------:R-:W-:Y:S02]  /*29c0*/  UIADD3 UR26, UPT, UPT, UR41, UR5, URZ ;  /* 0x00000005291a7290 */ /* 0x000fe4000fffe0ff */
[----:B------:R-:W-:Y:S01]  /*29d0*/  UIADD3 UR27, UPT, UPT, UR40, UR4, URZ ;  /* 0x00000004281b7290 */ /* 0x000fe2000fffe0ff */
[----:B------:R-:W-:Y:S11]  /*29e0*/  BRA.U UP1, `(.L_x_42) ;  /* 0xffffffed01dc7547 */ /* 0x000ff6000b83ffff */
[----:B------:R-:W-:Y:S01]  /*29f0*/  UIADD3 UR13, UPT, UPT, UR13, 0x30, URZ ;  /* 0x000000300d0d7890 */ /* 0x000fe2000fffe0ff */
[----:B------:R-:W-:-:S03]  /*2a00*/  SHF.L.U32 R2, R12, 0x1f, RZ ;  /* 0x0000001f0c027819 */ /* 0x000fc600000006ff */
[----:B------:R-:W-:-:S09]  /*2a10*/  ULEA UR4, UR21, UR13, 0x3 ;  /* 0x0000000d15047291 */ /* 0x000fd2000f8e18ff */
[----:B------:R-:W1:Y:S02]  /*2a20*/  SYNCS.PHASECHK.TRANS64.TRYWAIT P0, [UR4], R2 ;  /* 0x00000002ff0075a7 */ /* 0x000e640008001104 */
[----:B-1----:R-:W-:Y:S05]  /*2a30*/  @!P0 BRA `(.L_x_43) ;  /* 0x00000054005c8947 */ /* 0x002fea0003800000 */
.L_x_129:
[----:B------:R-:W-:-:S04]  /*2a40*/  UIADD3 UR4, UPT, UPT, UR21, 0x1, URZ ;  /* 0x0000000115047890 */ /* 0x000fc8000fffe0ff */
[----:B------:R-:W-:-:S04]  /*2a50*/  UISETP.NE.AND UP0, UPT, UR4, 0x6, UPT ;  /* 0x000000060400788c */ /* 0x000fc8000bf05270 */
[----:B------:R-:W-:Y:S02]  /*2a60*/  USEL UR6, URZ, 0x1, UP0 ;  /* 0x00000001ff067887 */ /* 0x000fe40008000000 */
[----:B------:R-:W-:-:S04]  /*2a70*/  USEL UR4, UR4, URZ, UP0 ;  /* 0x000000ff04047287 */ /* 0x000fc80008000000 */
[----:B------:R-:W-:Y:S01]  /*2a80*/  ULEA UR5, UR4, UR13, 0x3 ;  /* 0x0000000d04057291 */ /* 0x000fe2000f8e18ff */
[----:B-1----:R-:W-:-:S04]  /*2a90*/  LOP3.LUT R2, R12, UR6, RZ, 0x3c, !PT ;  /* 0x000000060c027c12 */ /* 0x002fc8000f8e3cff */
[----:B------:R-:W-:-:S04]  /*2aa0*/  SHF.L.U32 R3, R2, 0x1f, RZ ;  /* 0x0000001f02037819 */ /* 0x000fc800000006ff */
[----:B------:R-:W1:Y:S02]  /*2ab0*/  SYNCS.PHASECHK.TRANS64.TRYWAIT P0, [UR5], R3 ;  /* 0x00000003ff0075a7 */ /* 0x000e640008001105 */
[----:B-1----:R-:W-:Y:S05]  /*2ac0*/  @!P0 BRA `(.L_x_44) ;  /* 0x0000005400508947 */ /* 0x002fea0003800000 */
.L_x_131:
[----:B------:R-:W-:-:S04]  /*2ad0*/  UIADD3 UR4, UPT, UPT, UR4, 0x1, URZ ;  /* 0x0000000104047890 */ /* 0x000fc8000fffe0ff */
[----:B------:R-:W-:-:S04]  /*2ae0*/  UISETP.NE.AND UP0, UPT, UR4, 0x6, UPT ;  /* 0x000000060400788c */ /* 0x000fc8000bf05270 */
[----:B------:R-:W-:Y:S02]  /*2af0*/  USEL UR6, URZ, 0x1, UP0 ;  /* 0x00000001ff067887 */ /* 0x000fe40008000000 */
[----:B------:R-:W-:-:S04]  /*2b00*/  USEL UR4, UR4, URZ, UP0 ;  /* 0x000000ff04047287 */ /* 0x000fc80008000000 */
[----:B------:R-:W-:Y:S01]  /*2b10*/  ULEA UR5, UR4, UR13, 0x3 ;  /* 0x0000000d04057291 */ /* 0x000fe2000f8e18ff */
[----:B------:R-:W-:-:S04]  /*2b20*/  LOP3.LUT R2, R2, UR6, RZ, 0x3c, !PT ;  /* 0x0000000602027c12 */ /* 0x000fc8000f8e3cff */
[----:B-1----:R-:W-:-:S04]  /*2b30*/  SHF.L.U32 R3, R2, 0x1f, RZ ;  /* 0x0000001f02037819 */ /* 0x002fc800000006ff */
[----:B------:R-:W1:Y:S02]  /*2b40*/  SYNCS.PHASECHK.TRANS64.TRYWAIT P0, [UR5], R3 ;  /* 0x00000003ff0075a7 */ /* 0x000e640008001105 */
[----:B-1----:R-:W-:Y:S05]  /*2b50*/  @!P0 BRA `(.L_x_45) ;  /* 0x0000005400448947 */ /* 0x002fea0003800000 */
.L_x_133:
        /* <DEDUP_REMOVED lines=9> */
.L_x_135:
        /* <DEDUP_REMOVED lines=9> */
.L_x_137:
[----:B------:R-:W-:-:S04]  /*2c80*/  UIADD3 UR4, UPT, UPT, UR4, 0x1, URZ ;  /* 0x0000000104047890 */ /* 0x000fc8000fffe0ff */
[----:B------:R-:W-:-:S04]  /*2c90*/  UISETP.NE.AND UP0, UPT, UR4, 0x6, UPT ;  /* 0x000000060400788c */ /* 0x000fc8000bf05270 */
[----:B------:R-:W-:Y:S02]  /*2ca0*/  USEL UR5, URZ, 0x1, UP0 ;  /* 0x00000001ff057887 */ /* 0x000fe40008000000 */
[----:B------:R-:W-:-:S04]  /*2cb0*/  USEL UR4, UR4, URZ, UP0 ;  /* 0x000000ff04047287 */ /* 0x000fc80008000000 */
[----:B------:R-:W-:Y:S01]  /*2cc0*/  ULEA UR4, UR4, UR13, 0x3 ;  /* 0x0000000d04047291 */ /* 0x000fe2000f8e18ff */
[----:B------:R-:W-:-:S04]  /*2cd0*/  LOP3.LUT R2, R2, UR5, RZ, 0x3c, !PT ;  /* 0x0000000502027c12 */ /* 0x000fc8000f8e3cff */
[----:B------:R-:W-:Y:S01]  /*2ce0*/  SHF.L.U32 R2, R2, 0x1f, RZ ;  /* 0x0000001f02027819 */ /* 0x000fe200000006ff */
[----:B-1----:R-:W-:-:S07]  /*2cf0*/  IMAD.U32 R0, RZ, RZ, UR4 ;  /* 0x00000004ff007e24 */ /* 0x002fce000f8e00ff */
.L_x_48:
[----:B-1----:R1:W2:Y:S02]  /*2d00*/  SYNCS.PHASECHK.TRANS64.TRYWAIT P0, [R0+URZ], R2 ;  /* 0x00000002000075a7 */ /* 0x0022a400080011ff */
[----:B--2---:R-:W-:Y:S05]  /*2d10*/  @!P0 NANOSLEEP.SYNCS 0x989680 ;  /* 0x009896800000895d */ /* 0x004fea0003900000 */
[----:B------:R-:W2:Y:S02]  /*2d20*/  @!P0 SYNCS.PHASECHK.TRANS64 P0, [R0+URZ], R2 ;  /* 0x00000002000085a7 */ /* 0x000ea400080010ff */
[----:B--2---:R-:W-:Y:S05]  /*2d30*/  @P0 EXIT ;  /* 0x000000000000094d */ /* 0x004fea0003800000 */
[----:B------:R-:W-:Y:S05]  /*2d40*/  BRA `(.L_x_48) ;  /* 0xfffffffc00ec7947 */ /* 0x000fea000383ffff */
.L_x_22:
[----:B------:R-:W-:-:S04]  /*2d50*/  UISETP.NE.AND UP0, UPT, UR54, URZ, UPT ;  /* 0x000000ff3600728c */ /* 0x000fc8000bf05270 */
[----:B------:R-:W-:-:S09]  /*2d60*/  UISETP.NE.OR UP0, UPT, UR18, 0x1, UP0 ;  /* 0x000000011200788c */ /* 0x000fd20008705670 */
[----:B------:R-:W-:Y:S05]  /*2d70*/  BRA.U UP0, `(.L_x_49) ;  /* 0x0000000500487547 */ /* 0x000fea000b800000 */
[----:B------:R-:W-:Y:S01]  /*2d80*/  ISETP.GE.U32.AND P2, PT, R0, 0x8, PT ;  /* 0x000000080000780c */ /* 0x000fe20003f46070 */
[----:B------:R-:W-:Y:S01]  /*2d90*/  IMAD.MOV.U32 R12, RZ, RZ, 0x1 ;  /* 0x00000001ff0c7424 */ /* 0x000fe200078e00ff */
[----:B------:R-:W-:Y:S02]  /*2da0*/  CS2R R10, SRZ ;  /* 0x00000000000a7805 */ /* 0x000fe4000001ff00 */
[----:B------:R-:W-:Y:S01]  /*2db0*/  CS2R R8, SRZ ;  /* 0x0000000000087805 */ /* 0x000fe2000001ff00 */
[----:B------:R-:W-:Y:S01]  /*2dc0*/  UMOV UR6, 0x400 ;  /* 0x0000040000067882 */ /* 0x000fe20000000000 */
[----:B------:R-:W-:Y:S01]  /*2dd0*/  UMOV UR5, URZ ;  /* 0x000000ff00057c82 */ /* 0x000fe20008000000 */
[----:B------:R-:W-:-:S12]  /*2de0*/  ULEA UR6, UR54, UR6, 0x18 ;  /* 0x0000000636067291 */ /* 0x000fd8000f8ec0ff */
.L_x_53:
[----:B------:R-:W-:Y:S02]  /*2df0*/  LEA R2, R8, UR6, 0x3 ;  /* 0x0000000608027c11 */ /* 0x000fe4000f8e18ff */
[----:B------:R-:W-:-:S03]  /*2e00*/  SHF.L.U32 R4, R9, 0x1f, RZ ;  /* 0x0000001f09047819 */ /* 0x000fc600000006ff */
[----:B------:R-:W-:Y:S01]  /*2e10*/  VIADD R5, R2, 0x110 ;  /* 0x0000011002057836 */ /* 0x000fe20000000000 */
[----:B------:R-:W2:Y:S02]  /*2e20*/  SYNCS.PHASECHK.TRANS64.TRYWAIT P0, [R2+URZ+0x100], R4 ;  /* 0x00010004020075a7 */ /* 0x000ea400080011ff */
[----:B--2---:R-:W-:Y:S05]  /*2e30*/  @!P0 BRA `(.L_x_50) ;  /* 0x0000005000d48947 */ /* 0x004fea0003800000 */
.L_x_138:
[----:B------:R-:W-:Y:S01]  /*2e40*/  ULEA UR4, UR5, UR6, 0x3 ;  /* 0x0000000605047291 */ /* 0x000fe2000f8e18ff */
[----:B--2---:R-:W-:Y:S01]  /*2e50*/  PRMT R2, RZ, 0x654, R5 ;  /* 0x00000654ff027816 */ /* 0x004fe20000000005 */
[----:B------:R-:W-:Y:S01]  /*2e60*/  @!P2 IMAD.MOV.U32 R4, RZ, RZ, 0x10 ;  /* 0x00000010ff04a424 */ /* 0x000fe200078e00ff */
[----:B------:R-:W-:Y:S01]  /*2e70*/  SHF.L.U32 R5, R12, 0x1f, RZ ;  /* 0x0000001f0c057819 */ /* 0x000fe200000006ff */
[----:B------:R-:W-:Y:S01]  /*2e80*/  UIADD3 UR7, UPT, UPT, UR4, 0xa0, URZ ;  /* 0x000000a004077890 */ /* 0x000fe2000fffe0ff */
[----:B------:R2:W-:Y:S05]  /*2e90*/  SYNCS.ARRIVE.TRANS64.RED.A1T0 RZ, [R2+URZ], RZ ;  /* 0x000000ff02ff79a7 */ /* 0x0005ea00081004ff */
[----:B------:R-:W-:Y:S01]  /*2ea0*/  IMAD.U32 R6, RZ, RZ, UR7 ;  /* 0x00000007ff067e24 */ /* 0x000fe2000f8e00ff */
[----:B------:R-:W3:Y:S04]  /*2eb0*/  SYNCS.PHASECHK.TRANS64.TRYWAIT P0, [UR4+0xb0], R5 ;  /* 0x0000b005ff0075a7 */ /* 0x000ee80008001104 */
[----:B------:R-:W-:Y:S01]  /*2ec0*/  PRMT R6, R0, 0x654, R6 ;  /* 0x0000065400067816 */ /* 0x000fe20000000006 */
[----:B--23--:R-:W-:Y:S06]  /*2ed0*/  @!P0 BRA `(.L_x_51) ;  /* 0x0000005000c08947 */ /* 0x00cfec0003800000 */
.L_x_140:
[----:B------:R-:W-:Y:S01]  /*2ee0*/  ULEA UR8, UR5, UR6, 0x4 ;  /* 0x0000000605087291 */ /* 0x000fe2000f8e20ff */
[----:B------:R-:W-:Y:S01]  /*2ef0*/  SEL R3, R6, R3, !P2 ;  /* 0x0000000306037207 */ /* 0x000fe20005000000 */
[----:B------:R-:W-:Y:S01]  /*2f00*/  UIADD3 UR9, UPT, UPT, UR4, 0xa0, URZ ;  /* 0x000000a004097890 */ /* 0x000fe2000fffe0ff */
[----:B--2---:R-:W-:Y:S01]  /*2f10*/  LEA R2, R11, UR6, 0x3 ;  /* 0x000000060b027c11 */ /* 0x004fe2000f8e18ff */
[----:B------:R-:W-:Y:S01]  /*2f20*/  UIADD3 UR8, UPT, UPT, UR8, 0x130, URZ ;  /* 0x0000013008087890 */ /* 0x000fe2000fffe0ff */
[----:B------:R2:W-:Y:S01]  /*2f30*/  @!P2 SYNCS.ARRIVE.TRANS64.RED RZ, [R3+URZ], R4 ;  /* 0x0000000403ffa9a7 */ /* 0x0005e200080004ff */
[----:B------:R-:W-:Y:S01]  /*2f40*/  UIADD3 UR4, UPT, UPT, UR5, 0x1, URZ ;  /* 0x0000000105047890 */ /* 0x000fe2000fffe0ff */
[----:B------:R-:W-:-:S03]  /*2f50*/  VIADD R8, R8, 0x1 ;  /* 0x0000000108087836 */ /* 0x000fc60000000000 */
[----:B------:R-:W-:Y:S02]  /*2f60*/  UISETP.NE.AND UP0, UPT, UR4, 0x2, UPT ;  /* 0x000000020400788c */ /* 0x000fe4000bf05270 */
[----:B------:R-:W-:Y:S01]  /*2f70*/  ISETP.NE.AND P0, PT, R8, 0x2, PT ;  /* 0x000000020800780c */ /* 0x000fe20003f05270 */
[----:B------:R-:W-:Y:S06]  /*2f80*/  UGETNEXTWORKID.BROADCAST [UR8], [UR9] ;  /* 0x00000000080073ca */ /* 0x000fec0008000100 */
[----:B------:R-:W-:Y:S02]  /*2f90*/  USEL UR7, URZ, 0x1, UP0 ;  /* 0x00000001ff077887 */ /* 0x000fe40008000000 */
[----:B------:R-:W-:-:S04]  /*2fa0*/  USEL UR5, UR4, URZ, UP0 ;  /* 0x000000ff04057287 */ /* 0x000fc80008000000 */
[----:B------:R-:W-:Y:S02]  /*2fb0*/  LOP3.LUT R12, R12, UR7, RZ, 0x3c, !PT ;  /* 0x000000070c0c7c12 */ /* 0x000fe4000f8e3cff */
[----:B--2---:R-:W-:-:S04]  /*2fc0*/  SHF.L.U32 R4, R10, 0x1f, RZ ;  /* 0x0000001f0a047819 */ /* 0x004fc800000006ff */
[----:B------:R-:W2:Y:S02]  /*2fd0*/  SYNCS.PHASECHK.TRANS64.TRYWAIT P1, [R2+URZ+0xa0], R4 ;  /* 0x0000a004020075a7 */ /* 0x000ea400080211ff */
[----:B--2---:R-:W-:Y:S05]  /*2fe0*/  @!P1 BRA `(.L_x_52) ;  /* 0x0000005000949947 */ /* 0x004fea0003800000 */
.L_x_141:
[C---:B--2---:R-:W-:Y:S01]  /*2ff0*/  LEA R4, R11.reuse, UR6, 0x4 ;  /* 0x000000060b047c11 */ /* 0x044fe2000f8e20ff */
[----:B------:R-:W-:Y:S01]  /*3000*/  VIADD R2, R2, 0xb0 ;  /* 0x000000b002027836 */ /* 0x000fe20000000000 */
[----:B------:R-:W-:Y:S01]  /*3010*/  SEL R8, R8, RZ, P0 ;  /* 0x000000ff08087207 */ /* 0x000fe20000000000 */
[----:B------:R-:W-:-:S03]  /*3020*/  VIADD R11, R11, 0x1 ;  /* 0x000000010b0b7836 */ /* 0x000fc60000000000 */
[----:B------:R-:W2:Y:S01]  /*3030*/  LDS.128 R4, [R4+0x130] ;  /* 0x0001300004047984 */ /* 0x000ea20000000c00 */
[----:B------:R-:W-:Y:S02]  /*3040*/  PRMT R2, RZ, 0x654, R2 ;  /* 0x00000654ff027816 */ /* 0x000fe40000000002 */
[C---:B------:R-:W-:Y:S01]  /*3050*/  ISETP.NE.AND P1, PT, R11.reuse, 0x2, PT ;  /* 0x000000020b00780c */ /* 0x040fe20003f25270 */
[----:B------:R-:W-:Y:S01]  /*3060*/  @!PT LDS RZ, [RZ] ;  /* 0x00000000fffff984 */ /* 0x000fe20000000800 */
[----:B------:R-:W-:Y:S01]  /*3070*/  @!PT LDS RZ, [RZ] ;  /* 0x00000000fffff984 */ /* 0x000fe20000000800 */
[----:B------:R-:W-:Y:S01]  /*3080*/  @!PT LDS RZ, [RZ] ;  /* 0x00000000fffff984 */ /* 0x000fe20000000800 */
[----:B------:R-:W-:Y:S01]  /*3090*/  @!PT LDS RZ, [RZ] ;  /* 0x00000000fffff984 */ /* 0x000fe20000000800 */
[----:B------:R3:W-:Y:S06]  /*30a0*/  MEMBAR.ALL.CTA ;  /* 0x0000000000007992 */ /* 0x0007ec0000008000 */
[----:B---3--:R-:W3:Y:S01]  /*30b0*/  FENCE.VIEW.ASYNC.S ;  /* 0x00000000000073c6 */ /* 0x008ee20000000000 */
[----:B------:R-:W-:Y:S01]  /*30c0*/  SEL R11, R11, RZ, P1 ;  /* 0x000000ff0b0b7207 */ /* 0x000fe20000800000 */
[----:B---3--:R3:W-:Y:S01]  /*30d0*/  SYNCS.ARRIVE.TRANS64.RED.A1T0 RZ, [R2+URZ], RZ ;  /* 0x000000ff02ff79a7 */ /* 0x0087e200081004ff */
[----:B--2---:R-:W-:-:S02]  /*30e0*/  LOP3.LUT P3, RZ, R6, 0x1, RZ, 0xc0, !PT ;  /* 0x0000000106ff7812 */ /* 0x004fc4000786c0ff */
[----:B------:R-:W-:-:S04]  /*30f0*/  SEL R4, RZ, 0x1, P1 ;  /* 0x00000001ff047807 */ /* 0x000fc80000800000 */
[----:B------:R-:W-:Y:S02]  /*3100*/  LOP3.LUT R10, R10, R4, RZ, 0x3c, !PT ;  /* 0x000000040a0a7212 */ /* 0x000fe400078e3cff */
[----:B---3--:R-:W-:-:S04]  /*3110*/  SEL R2, RZ, 0x1, P0 ;  /* 0x00000001ff027807 */ /* 0x008fc80000000000 */
[----:B------:R-:W-:Y:S01]  /*3120*/  LOP3.LUT R9, R9, R2, RZ, 0x3c, !PT ;  /* 0x0000000209097212 */ /* 0x000fe200078e3cff */
[----:B------:R-:W-:Y:S06]  /*3130*/  @P3 BRA `(.L_x_53) ;  /* 0xfffffffc002c3947 */ /* 0x000fec000383ffff */
[----:B------:R-:W-:Y:S01]  /*3140*/  ULEA UR4, UR5, UR6, 0x3 ;  /* 0x0000000605047291 */ /* 0x000fe2000f8e18ff */
[----:B------:R-:W-:-:S08]  /*3150*/  SHF.L.U32 R2, R12, 0x1f, RZ ;  /* 0x0000001f0c027819 */ /* 0x000fd000000006ff */
[----:B------:R-:W2:Y:S02]  /*3160*/  SYNCS.PHASECHK.TRANS64 P0, [UR4+0xb0], R2 ;  /* 0x0000b002ff0075a7 */ /* 0x000ea40008001004 */
[----:B--2---:R-:W-:Y:S05]  /*3170*/  @P0 BRA `(.L_x_54) ;  /* 0x0000000000080947 */ /* 0x004fea0003800000 */
[----:B------:R-:W2:Y:S02]  /*3180*/  SYNCS.PHASECHK.TRANS64.TRYWAIT P0, [UR4+0xb0], R2 ;  /* 0x0000b002ff0075a7 */ /* 0x000ea40008001104 */
[----:B--2---:R-:W-:Y:S05]  /*3190*/  @!P0 BRA `(.L_x_55) ;  /* 0x00000050003c8947 */ /* 0x004fea0003800000 */
.L_x_54:
[----:B------:R-:W-:-:S04]  /*31a0*/  UIADD3 UR7, UPT, UPT, UR5, 0x1, URZ ;  /* 0x0000000105077890 */ /* 0x000fc8000fffe0ff */
[----:B------:R-:W-:-:S04]  /*31b0*/  UISETP.NE.AND UP0, UPT, UR7, 0x2, UPT ;  /* 0x000000020700788c */ /* 0x000fc8000bf05270 */
[----:B------:R-:W-:Y:S02]  /*31c0*/  USEL UR8, URZ, 0x1, UP0 ;  /* 0x00000001ff087887 */ /* 0x000fe40008000000 */
[----:B------:R-:W-:-:S04]  /*31d0*/  USEL UR7, UR7, URZ, UP0 ;  /* 0x000000ff07077287 */ /* 0x000fc80008000000 */
[----:B------:R-:W-:Y:S01]  /*31e0*/  ULEA UR7, UR7, UR6, 0x3 ;  /* 0x0000000607077291 */ /* 0x000fe2000f8e18ff */
[----:B--2---:R-:W-:-:S04]  /*31f0*/  LOP3.LUT R2, R12, UR8, RZ, 0x3c, !PT ;  /* 0x000000080c027c12 */ /* 0x004fc8000f8e3cff */
[----:B------:R-:W-:-:S04]  /*3200*/  SHF.L.U32 R0, R2, 0x1f, RZ ;  /* 0x0000001f02007819 */ /* 0x000fc800000006ff */
[----:B------:R-:W2:Y:S02]  /*3210*/  SYNCS.PHASECHK.TRANS64 P0, [UR7+0xb0], R0 ;  /* 0x0000b000ff0075a7 */ /* 0x000ea40008001007 */
[----:B-12---:R-:W-:Y:S05]  /*3220*/  @P0 EXIT ;  /* 0x000000000000094d */ /* 0x006fea0003800000 */
[----:B------:R-:W-:Y:S02]  /*3230*/  SHF.L.U32 R2, R2, 0x1f, RZ ;  /* 0x0000001f02027819 */ /* 0x000fe400000006ff */
[----:B------:R-:W-:-:S07]  /*3240*/  MOV R0, UR7 ;  /* 0x0000000700007c02 */ /* 0x000fce0008000f00 */
.L_x_56:
[----:B-1----:R1:W2:Y:S02]  /*3250*/  SYNCS.PHASECHK.TRANS64.TRYWAIT P0, [R0+URZ+0xb0], R2 ;  /* 0x0000b002000075a7 */ /* 0x0022a400080011ff */
[----:B--2---:R-:W-:Y:S05]  /*3260*/  @!P0 NANOSLEEP.SYNCS 0x989680 ;  /* 0x009896800000895d */ /* 0x004fea0003900000 */
[----:B------:R-:W2:Y:S02]  /*3270*/  @!P0 SYNCS.PHASECHK.TRANS64 P0, [R0+URZ+0xb0], R2 ;  /* 0x0000b002000085a7 */ /* 0x000ea400080010ff */
[----:B--2---:R-:W-:Y:S05]  /*3280*/  @P0 EXIT ;  /* 0x000000000000094d */ /* 0x004fea0003800000 */
[----:B------:R-:W-:Y:S05]  /*3290*/  BRA `(.L_x_56) ;  /* 0xfffffffc00ec7947 */ /* 0x000fea000383ffff */
.L_x_49:
[----:B------:R-:W-:Y:S05]  /*32a0*/  BRA.U UP4, `(.L_x_57) ;  /* 0x0000001104447547 */ /* 0x000fea000b800000 */
[----:B------:R-:W-:Y:S01]  /*32b0*/  UMOV UR4, 0x40 ;  /* 0x0000004000047882 */ /* 0x000fe20000000000 */
[----:B------:R-:W-:Y:S01]  /*32c0*/  NOP ;  /* 0x0000000000007918 */ /* 0x000fe20000000000 */
[----:B------:R-:W-:Y:S01]  /*32d0*/  ULEA UR5, UR54, UR4, 0x18 ;  /* 0x0000000436057291 */ /* 0x000fe2000f8ec0ff */
[----:B------:R-:W-:Y:S02]  /*32e0*/  UMOV UR6, 0x400 ;  /* 0x0000040000067882 */ /* 0x000fe40000000000 */
[----:B------:R-:W-:-:S06]  /*32f0*/  ULEA UR6, UR54, UR6, 0x18 ;  /* 0x0000000636067291 */ /* 0x000fcc000f8ec0ff */
[----:B------:R-:W2:Y:S02]  /*3300*/  LDS.U8 R0, [UR5+0x1c] ;  /* 0x00001c05ff007984 */ /* 0x000ea40008000000 */
[----:B--2---:R-:W-:-:S13]  /*3310*/  ISETP.NE.AND P0, PT, R0, RZ, PT ;  /* 0x000000ff0000720c */ /* 0x004fda0003f05270 */
[----:B------:R-:W-:Y:S05]  /*3320*/  @P0 BRA `(.L_x_58) ;  /* 0x0000000000580947 */ /* 0x000fea0003800000 */
[----:B------:R-:W-:-:S13]  /*3330*/  ELECT P0, URZ, PT ;  /* 0x0000000000ff782f */ /* 0x000fda0003800000 */
[----:B------:R-:W-:Y:S05]  /*3340*/  @!P0 BRA `(.L_x_59) ;  /* 0x0000000000608947 */ /* 0x000fea0003800000 */
[----:B------:R-:W-:Y:S01]  /*3350*/  UMOV UR4, 0x10 ;  /* 0x0000001000047882 */ /* 0x000fe20000000000 */
[----:B------:R-:W-:Y:S01]  /*3360*/  HFMA2 R0, -RZ, RZ, 0, 5.9604644775390625e-08 ;  /* 0x00000001ff007431 */ /* 0x000fe200000001ff */
[----:B------:R-:W-:-:S03]  /*3370*/  MOV R3, 0xffff ;  /* 0x0000ffff00037802 */ /* 0x000fc60000000f00 */
[----:B------:R-:W-:Y:S04]  /*3380*/  DEPBAR.LE SB2, 0x36 ;  /* 0x0000ad800000791a */ /* 0x000fe80000000000 */
[----:B------:R-:W2:Y:S02]  /*3390*/  UTCATOMSWS.FIND_AND_SET.ALIGN UP0, UR4, UR4 ;  /* 0x00000004000475e3 */ /* 0x000ea40008000800 */
[----:B--2---:R-:W-:Y:S01]  /*33a0*/  MOV R4, UR4 ;  /* 0x0000000400047c02 */ /* 0x004fe20008000f00 */
[----:B------:R-:W-:Y:S06]  /*33b0*/  BRA.U UP0, `(.L_x_60) ;  /* 0x0000000100187547 */ /* 0x000fec000b800000 */
.L_x_61:
[----:B------:R-:W-:Y:S05]  /*33c0*/  NANOSLEEP 0x64 ;  /* 0x000000640000795d */ /* 0x000fea0003800000 */
[----:B------:R-:W-:-:S05]  /*33d0*/  UMOV UR4, 0x10 ;  /* 0x0000001000047882 */ /* 0x000fca0000000000 */
[----:B------:R-:W-:Y:S04]  /*33e0*/  DEPBAR.LE SB2, 0x36 ;  /* 0x0000ad800000791a */ /* 0x000fe80000000000 */
[----:B------:R-:W2:Y:S02]  /*33f0*/  UTCATOMSWS.FIND_AND_SET.ALIGN UP0, UR4, UR4 ;  /* 0x00000004000475e3 */ /* 0x000ea40008000800 */
[----:B--2---:R-:W-:Y:S01]  /*3400*/  MOV R4, UR4 ;  /* 0x0000000400047c02 */ /* 0x004fe20008000f00 */
[----:B------:R-:W-:Y:S05]  /*3410*/  BRA.U !UP0, `(.L_x_61) ;  /* 0xfffffffd08e87547 */ /* 0x000fea000b83ffff */
.L_x_60:
[-C--:B------:R-:W-:Y:S02]  /*3420*/  SHF.L.U32 R3, R3, R4.reuse, RZ ;  /* 0x0000000403037219 */ /* 0x080fe400000006ff */
[----:B------:R-:W-:Y:S01]  /*3430*/  SHF.L.U32 R0, R0, R4, RZ ;  /* 0x0000000400007219 */ /* 0x000fe200000006ff */
[----:B------:R-:W-:Y:S02]  /*3440*/  IMAD.SHL.U32 R4, R4, 0x20, RZ ;  /* 0x0000002004047824 */ /* 0x000fe400078e00ff */
[----:B------:R2:W-:Y:S04]  /*3450*/  ATOMS.OR RZ, [UR5+0x14], R3 ;  /* 0x00001403ffff798c */ /* 0x0005e8000b000005 */
[----:B------:R2:W-:Y:S04]  /*3460*/  ATOMS.OR RZ, [UR5+0x18], R0 ;  /* 0x00001800ffff798c */ /* 0x0005e8000b000005 */
[----:B------:R2:W-:Y:S01]  /*3470*/  STS [UR6+0x150], R4 ;  /* 0x00015004ff007988 */ /* 0x0005e20008000806 */
[----:B------:R-:W-:Y:S05]  /*3480*/  BRA `(.L_x_59) ;  /* 0x0000000000107947 */ /* 0x000fea0003800000 */
.L_x_58:
[----:B------:R-:W-:Y:S02]  /*3490*/  MOV R0, 0xffffffff ;  /* 0xffffffff00007802 */ /* 0x000fe40000000f00 */
[----:B------:R-:W-:-:S03]  /*34a0*/  MOV R4, 0x34d0 ;  /* 0x000034d000047802 */ /* 0x000fc60000000f00 */
[----:B------:R2:W-:Y:S04]  /*34b0*/  STS [UR6+0x150], R0 ;  /* 0x00015000ff007988 */ /* 0x0005e80008000806 */
[----:B-12--5:R-:W-:Y:S05]  /*34c0*/  CALL.REL.NOINC `($__internal_1_$__cuda_sm10x_tcgen05_guardrail_trap_phase_invalid_during_alloc) ;  /* 0x0000005400147944 */ /* 0x026fea0003c00000 */
.L_x_59:
[----:B------:R-:W-:Y:S05]  /*34d0*/  WARPSYNC.ALL ;  /* 0x0000000000007948 */ /* 0x000fea0003800000 */
[----:B------:R-:W3:Y:S01]  /*34e0*/  S2UR UR4, SR_CgaCtaId ;  /* 0x00000000000479c3 */ /* 0x000ee20000008800 */
[----:B------:R-:W-:Y:S01]  /*34f0*/  UMOV UR41, 0x400 ;  /* 0x0000040000297882 */ /* 0x000fe20000000000 */
[----:B------:R-:W-:-:S06]  /*3500*/  NOP ;  /* 0x0000000000007918 */ /* 0x000fcc0000000000 */
[----:B------:R-:W-:Y:S06]  /*3510*/  BAR.ARV 0x6, 0xa0 ;  /* 0x0182800000007b1d */ /* 0x000fec0000002000 */
[----:B------:R-:W4:Y:S01]  /*3520*/  LDCU UR6, c[0x0][0x38c] ;  /* 0x00007180ff0677ac */ /* 0x000f220008000800 */
[----:B------:R-:W-:Y:S01]  /*3530*/  LOP3.LUT R2, R2, 0xffff, RZ, 0xc0, !PT ;  /* 0x0000ffff02027812 */ /* 0x000fe200078ec0ff */
[----:B------:R-:W-:Y:S01]  /*3540*/  IMAD.MOV.U32 R11, RZ, RZ, 0x1 ;  /* 0x00000001ff0b7424 */ /* 0x000fe200078e00ff */
[----:B------:R-:W-:Y:S01]  /*3550*/  CS2R R8, SRZ ;  /* 0x0000000000087805 */ /* 0x000fe2000001ff00 */
[----:B------:R-:W1:Y:S01]  /*3560*/  LDCU UR7, c[0x0][0x38c] ;  /* 0x00007180ff0777ac */ /* 0x000e620008000800 */
[----:B------:R-:W-:Y:S01]  /*3570*/  R2UR UR42, R2 ;  /* 0x00000000022a72ca */ /* 0x000fe200000e0000 */
[----:B------:R-:W-:Y:S01]  /*3580*/  IMAD.MOV.U32 R10, RZ, RZ, RZ ;  /* 0x000000ffff0a7224 */ /* 0x000fe200078e00ff */
[----:B------:R-:W-:Y:S01]  /*3590*/  UMOV UR45, URZ ;  /* 0x000000ff002d7c82 */ /* 0x000fe20008000000 */
[----:B------:R-:W-:Y:S01]  /*35a0*/  UMOV UR39, URZ ;  /* 0x000000ff00277c82 */ /* 0x000fe20008000000 */
[----:B---3--:R-:W-:Y:S01]  /*35b0*/  ULEA UR41, UR4, UR41, 0x18 ;  /* 0x0000002904297291 */ /* 0x008fe2000f8ec0ff */
[----:B------:R-:W-:Y:S01]  /*35c0*/  UMOV UR62, 0x0 ;  /* 0x00000000003e7882 */ /* 0x000fe20000000000 */
[----:B------:R-:W-:-:S02]  /*35d0*/  UMOV UR63, 0x4100910 ;  /* 0x04100910003f7882 */ /* 0x000fc40000000000 */
[----:B------:R-:W-:Y:S02]  /*35e0*/  UIADD3 UR5, UPT, UPT, UR41, 0x6800, URZ ;  /* 0x0000680029057890 */ /* 0x000fe4000fffe0ff */
[----:B------:R-:W-:Y:S02]  /*35f0*/  UIADD3 UR4, UPT, UPT, UR41, 0x1e800, URZ ;  /* 0x0001e80029047890 */ /* 0x000fe4000fffe0ff */
[----:B----4-:R-:W-:Y:S01]  /*3600*/  UIADD3 UR6, UPT, UPT, UR6, 0x3f, URZ ;  /* 0x0000003f06067890 */ /* 0x010fe2000fffe0ff */
[----:B--2---:R-:W2:Y:S01]  /*3610*/  LDS R0, [UR41+0x150] ;  /* 0x00015029ff007984 */ /* 0x004ea20008000800 */
[----:B------:R-:W-:Y:S02]  /*3620*/  USHF.R.U32.HI UR5, URZ, 0x4, UR5 ;  /* 0x00000004ff057899 */ /* 0x000fe40008011605 */
[----:B------:R-:W-:Y:S02]  /*3630*/  USHF.R.S32.HI UR47, URZ, 0x1f, UR6 ;  /* 0x0000001fff2f7899 */ /* 0x000fe40008011406 */
[----:B------:R-:W-:-:S02]  /*3640*/  USHF.R.U32.HI UR4, URZ, 0x4, UR4 ;  /* 0x00000004ff047899 */ /* 0x000fc40008011604 */
[----:B------:R-:W-:Y:S02]  /*3650*/  ULEA.HI UR47, UR47, UR6, URZ, 0x6 ;  /* 0x000000062f2f7291 */ /* 0x000fe4000f8f30ff */
[----:B------:R-:W-:Y:S02]  /*3660*/  ULOP3.LUT UR5, UR5, 0x3fff, URZ, 0xc0, !UPT ;  /* 0x00003fff05057892 */ /* 0x000fe4000f8ec0ff */
[----:B------:R-:W-:Y:S02]  /*3670*/  USHF.R.S32.HI UR47, URZ, 0x6, UR47 ;  /* 0x00000006ff2f7899 */ /* 0x000fe4000801142f */
[----:B------:R-:W-:Y:S02]  /*3680*/  ULOP3.LUT UR4, UR4, 0x3fff, URZ, 0xc0, !UPT ;  /* 0x00003fff04047892 */ /* 0x000fe4000f8ec0ff */
[----:B------:R-:W-:Y:S01]  /*3690*/  UISETP.LT.AND UP0, UPT, UR47, 0x1, UPT ;  /* 0x000000012f00788c */ /* 0x000fe2000bf01270 */
[----:B------:R-:W-:Y:S01]  /*36a0*/  UMOV UR60, 0x0 ;  /* 0x00000000003c7882 */ /* 0x000fe20000000000 */
[----:B------:R-:W-:-:S02]  /*36b0*/  UMOV UR61, 0x4100910 ;  /* 0x04100910003d7882 */ /* 0x000fc40000000000 */
[----:B------:R-:W-:Y:S01]  /*36c0*/  USEL UR64, UR47, 0x1, !UP0 ;  /* 0x000000012f407887 */ /* 0x000fe2000c000000 */
[----:B------:R-:W-:Y:S01]  /*36d0*/  UMOV UR58, 0x0 ;  /* 0x00000000003a7882 */ /* 0x000fe20000000000 */
[----:B------:R-:W-:Y:S01]  /*36e0*/  UMOV UR59, 0x4100910 ;  /* 0x04100910003b7882 */ /* 0x000fe20000000000 */
[----:B------:R-:W-:Y:S01]  /*36f0*/  UMOV UR56, 0x0 ;  /* 0x0000000000387882 */ /* 0x000fe20000000000 */
[----:B------:R-:W-:Y:S01]  /*3700*/  UMOV UR57, 0x4100910 ;  /* 0x0410091000397882 */ /* 0x000fe20000000000 */
[----:B------:R-:W-:Y:S01]  /*3710*/  UMOV UR54, 0x0 ;  /* 0x0000000000367882 */ /* 0x000fe20000000000 */
[----:B------:R-:W-:Y:S01]  /*3720*/  UMOV UR55, 0x4100910 ;  /* 0x0410091000377882 */ /* 0x000fe20000000000 */
[----:B------:R-:W-:Y:S01]  /*3730*/  UMOV UR52, 0x0 ;  /* 0x0000000000347882 */ /* 0x000fe20000000000 */
[----:B------:R-:W-:Y:S01]  /*3740*/  UMOV UR53, 0x4100910 ;  /* 0x0410091000357882 */ /* 0x000fe20000000000 */
[----:B------:R-:W-:Y:S02]  /*3750*/  ULOP3.LUT UR43, UR5, 0x10000, URZ, 0xfc, !UPT ;  /* 0x00010000052b7892 */ /* 0x000fe4000f8efcff */
[----:B------:R-:W-:-:S02]  /*3760*/  ULOP3.LUT UR44, UR4, 0x10000, URZ, 0xfc, !UPT ;  /* 0x00010000042c7892 */ /* 0x000fc4000f8efcff */
[----:B------:R-:W-:Y:S02]  /*3770*/  UIADD3 UR64, UPT, UPT, -UR64, URZ, URZ ;  /* 0x000000ff40407290 */ /* 0x000fe4000fffe1ff */
[----:B-1----:R-:W-:Y:S01]  /*3780*/  UISETP.GE.AND UP4, UPT, UR7, 0x1, UPT ;  /* 0x000000010700788c */ /* 0x002fe2000bf86270 */
[----:B------:R-:W-:Y:S01]  /*3790*/  UMOV UR50, 0x0 ;  /* 0x0000000000327882 */ /* 0x000fe20000000000 */
[----:B------:R-:W-:Y:S01]  /*37a0*/  UMOV UR51, 0x4100910 ;  /* 0x0410091000337882 */ /* 0x000fe20000000000 */
[----:B------:R-:W-:Y:S01]  /*37b0*/  UMOV UR48, 0x0 ;  /* 0x0000000000307882 */ /* 0x000fe20000000000 */
[----:B--2---:R-:W-:Y:S01]  /*37c0*/  R2UR UR65, R0 ;  /* 0x00000000004172ca */ /* 0x004fe200000e0000 */
[----:B------:R-:W-:-:S14]  /*37d0*/  UMOV UR49, 0x4100910 ;  /* 0x0410091000317882 */ /* 0x000fdc0000000000 */
.L_x_68:
[----:B------:R-:W-:Y:S02]  /*37e0*/  LEA R0, R10, UR41, 0x3 ;  /* 0x000000290a007c11 */ /* 0x000fe4000f8e18ff */
[----:B------:R-:W-:Y:S02]  /*37f0*/  SHF.L.U32 R2, R9, 0x1f, RZ ;  /* 0x0000001f09027819 */ /* 0x000fe400000006ff */
[----:B------:R-:W-:Y:S01]  /*3800*/  PLOP3.LUT P0, PT, PT, PT, UP4, 0x80, 0x8 ;  /* 0x000000000008781c */ /* 0x000fe20003f0f048 */
[----:B------:R-:W-:Y:S01]  /*3810*/  VIADD R3, R0, 0xb0 ;  /* 0x000000b000037836 */ /* 0x000fe20000000000 */
[----:B-1----:R-:W1:Y:S02]  /*3820*/  SYNCS.PHASECHK.TRANS64.TRYWAIT P1, [R0+URZ+0xa0], R2 ;  /* 0x0000a002000075a7 */ /* 0x002e6400080211ff */
[----:B-1-3--:R-:W-:Y:S09]  /*3830*/  @!P1 BRA `(.L_x_62) ;  /* 0x0000004800ac9947 */ /* 0x00aff20003800000 */
.L_x_143:
[----:B------:R-:W-:Y:S01]  /*3840*/  LEA R4, R10, UR41, 0x4 ;  /* 0x000000290a047c11 */ /* 0x000fe2000f8e20ff */
[----:B------:R-:W-:Y:S01]  /*3850*/  @UP4 ULEA UR4, UR39, UR41, 0x3 ;  /* 0x0000002927044291 */ /* 0x000fe2000f8e18ff */
[----:B------:R-:W-:Y:S01]  /*3860*/  PLOP3.LUT P2, PT, PT, PT, PT, 0x80, 0x8 ;  /* 0x000000000008781c */ /* 0x000fe20003f4f070 */
[----:B------:R-:W-:Y:S01]  /*3870*/  ULEA UR46, UR45, UR41, 0x3 ;  /* 0x000000292d2e7291 */ /* 0x000fe2000f8e18ff */
[----:B------:R-:W-:Y:S02]  /*3880*/  PRMT R3, RZ, 0x654, R3 ;  /* 0x00000654ff037816 */ /* 0x000fe40000000003 */
[----:B------:R-:W2:Y:S01]  /*3890*/  LDS.128 R4, [R4+0x130] ;  /* 0x0001300004047984 */ /* 0x000ea20000000c00 */
[----:B-1----:R-:W-:Y:S02]  /*38a0*/  @P0 SHF.L.U32 R2, R8, 0x1f, RZ ;  /* 0x0000001f08020819 */ /* 0x002fe400000006ff */
[----:B------:R-:W-:Y:S01]  /*38b0*/  SHF.L.U32 R0, R11, 0x1f, RZ ;  /* 0x0000001f0b007819 */ /* 0x000fe200000006ff */
[----:B------:R-:W-:Y:S01]  /*38c0*/  @!PT LDS RZ, [RZ] ;  /* 0x00000000fffff984 */ /* 0x000fe20000000800 */
[----:B------:R-:W-:Y:S01]  /*38d0*/  @!PT LDS RZ, [RZ] ;  /* 0x00000000fffff984 */ /* 0x000fe20000000800 */
[----:B------:R-:W-:Y:S01]  /*38e0*/  @!PT LDS RZ, [RZ] ;  /* 0x00000000fffff984 */ /* 0x000fe20000000800 */
[----:B------:R-:W-:Y:S01]  /*38f0*/  @!PT LDS RZ, [RZ] ;  /* 0x00000000fffff984 */ /* 0x000fe20000000800 */
[----:B------:R1:W-:Y:S06]  /*3900*/  MEMBAR.ALL.CTA ;  /* 0x0000000000007992 */ /* 0x0003ec0000008000 */
[----:B-1----:R-:W1:Y:S02]  /*3910*/  FENCE.VIEW.ASYNC.S ;  /* 0x00000000000073c6 */ /* 0x002e640000000000 */
[----:B-1----:R1:W-:Y:S01]  /*3920*/  SYNCS.ARRIVE.TRANS64.RED.A1T0 RZ, [R3+URZ], RZ ;  /* 0x000000ff03ff79a7 */ /* 0x0023e200081004ff */
[----:B------:R1:W3:Y:S01]  /*3930*/  @P0 SYNCS.PHASECHK.TRANS64.TRYWAIT P2, [UR4], R2 ;  /* 0x00000002ff0005a7 */ /* 0x0002e20008041104 */
[----:B------:R-:W-:Y:S01]  /*3940*/  ULEA.HI UR4, UR45, UR45, URZ, 0x1 ;  /* 0x0000002d2d047291 */ /* 0x000fe2000f8f08ff */
[----:B--2---:R-:W-:-:S03]  /*3950*/  LOP3.LUT P1, RZ, R6, 0x1, RZ, 0xc0, !PT ;  /* 0x0000000106ff7812 */ /* 0x004fc6000782c0ff */
[----:B------:R-:W-:Y:S02]  /*3960*/  USHF.L.U32 UR5, UR4, 0x5, URZ ;  /* 0x0000000504057899 */ /* 0x000fe400080006ff */
[----:B------:R-:W-:Y:S02]  /*3970*/  ULOP3.LUT UR36, UR4, 0xffe, URZ, 0xc0, !UPT ;  /* 0x00000ffe04247892 */ /* 0x000fe4000f8ec0ff */
[----:B------:R-:W-:Y:S02]  /*3980*/  ULOP3.LUT UR4, UR5, 0xffffffc0, URZ, 0xc0, !UPT ;  /* 0xffffffc005047892 */ /* 0x000fe4000f8ec0ff */
[----:B------:R-:W-:Y:S02]  /*3990*/  UIADD3 UR36, UPT, UPT, -UR36, UR45, URZ ;  /* 0x0000002d24247290 */ /* 0x000fe4000fffe1ff */
[----:B------:R-:W-:Y:S01]  /*39a0*/  UIADD3 UR4, UPT, UPT, UR65, UR4, URZ ;  /* 0x0000000441047290 */ /* 0x000fe2000fffe0ff */
[----:B------:R-:W2:Y:S03]  /*39b0*/  SYNCS.PHASECHK.TRANS64.TRYWAIT P0, [UR46+0xe0], R0 ;  /* 0x0000e000ff0075a7 */ /* 0x000ea6000800112e */
[----:B------:R-:W-:Y:S01]  /*39c0*/  ULEA UR36, UR36, UR4, 0x14 ;  /* 0x0000000424247291 */ /* 0x000fe2000f8ea0ff */
[----:B-123--:R-:W-:Y:S11]  /*39d0*/  @!P0 BRA `(.L_x_63) ;  /* 0x0000004800588947 */ /* 0x00eff60003800000 */
.L_x_145:
[----:B------:R-:W-:Y:S01]  /*39e0*/  IADD3 R10, PT, PT, R10, 0x1, RZ ;  /* 0x000000010a0a7810 */ /* 0x000fe20007ffe0ff */
[----:B------:R-:W-:Y:S06]  /*39f0*/  BRA.U !UP4, `(.L_x_64) ;  /* 0x000000050c107547 */ /* 0x000fec000b800000 */
[----:B------:R-:W-:Y:S01]  /*3a00*/  UPLOP3.LUT UP2, UPT, UPT, UPT, UPT, 0x40, 0x4 ;  /* 0x000000000004789c */ /* 0x000fe20003f4e870 */
[----:B------:R-:W-:Y:S01]  /*3a10*/  UMOV UR38, UR64 ;  /* 0x0000004000267c82 */ /* 0x000fe20008000000 */
[----:B------:R-:W-:Y:S01]  /*3a20*/  UMOV UR37, UR47 ;  /* 0x0000002f00257c82 */ /* 0x000fe20008000000 */
[----:B------:R-:W-:-:S08]  /*3a30*/  UMOV UR5, UR39 ;  /* 0x0000002700057c82 */ /* 0x000fd00008000000 */
.L_x_67:
[----:B------:R-:W-:Y:S02]  /*3a40*/  UIADD3 UR38, UPT, UPT, UR38, 0x1, URZ ;  /* 0x0000000126267890 */ /* 0x000fe4000fffe0ff */
[----:B------:R-:W-:Y:S02]  /*3a50*/  ULEA UR7, UR5, UR41, 0x3 ;  /* 0x0000002905077291 */ /* 0x000fe4000f8e18ff */
[----:B------:R-:W-:Y:S01]  /*3a60*/  UISETP.NE.AND UP3, UPT, UR38, URZ, UPT ;  /* 0x000000ff2600728c */ /* 0x000fe2000bf65270 */
[----:B--23--:R-:W-:Y:S10]  /*3a70*/  @P2 BRA `(.L_x_65) ;  /* 0x00000000000c2947 */ /* 0x00cff40003800000 */
[----:B-1----:R-:W-:Y:S04]  /*3a80*/  SHF.L.U32 R2, R8, 0x1f, RZ ;  /* 0x0000001f08027819 */ /* 0x002fe800000006ff */
[----:B------:R-:W1:Y:S02]  /*3a90*/  SYNCS.PHASECHK.TRANS64.TRYWAIT P0, [UR7], R2 ;  /* 0x00000002ff0075a7 */ /* 0x000e640008001107 */
[----:B-1----:R-:W-:Y:S05]  /*3aa0*/  @!P0 BRA `(.L_x_66) ;  /* 0x00000048003c8947 */ /* 0x002fea0003800000 */
.L_x_65:
[----:B------:R-:W-:Y:S01]  /*3ab0*/  UISETP.NE.AND UP0, UPT, UR37, 0x1, UPT ;  /* 0x000000012500788c */ /* 0x000fe2000bf05270 */
[----:B------:R-:W-:Y:S01]  /*3ac0*/  PLOP3.LUT P2, PT, PT, PT, PT, 0x80, 0x8 ;  /* 0x000000000008781c */ /* 0x000fe20003f4f070 */
[----:B------:R-:W-:Y:S02]  /*3ad0*/  UIADD3 UR4, UPT, UPT, UR5, 0x1, URZ ;  /* 0x0000000105047890 */ /* 0x000fe4000fffe0ff */
[----:B------:R-:W-:Y:S02]  /*3ae0*/  UIADD3 UR40, UPT, UPT, UR7, 0x30, URZ ;  /* 0x0000003007287890 */ /* 0x000fe4000fffe0ff */
[----:B------:R-:W-:Y:S01]  /*3af0*/  UISETP.NE.AND UP1, UPT, UR4, 0x6, UPT ;  /* 0x000000060400788c */ /* 0x000fe2000bf25270 */
[----:B------:R-:W-:Y:S01]  /*3b00*/  PLOP3.LUT P0, PT, PT, PT, UP0, 0x80, 0x8 ;  /* 0x000000000008781c */ /* 0x000fe20003f0f008 */
[----:B------:R-:W-:Y:S02]  /*3b10*/  UIADD3 UR37, UPT, UPT, UR37, -0x1, URZ ;  /* 0xffffffff25257890 */ /* 0x000fe4000fffe0ff */
[----:B------:R-:W-:Y:S02]  /*3b20*/  USEL UR6, URZ, 0x1, UP1 ;  /* 0x00000001ff067887 */ /* 0x000fe40008800000 */
[----:B------:R-:W-:Y:S01]  /*3b30*/  USEL UR39, UR4, URZ, UP1 ;  /* 0x000000ff04277287 */ /* 0x000fe20008800000 */
[----:B------:R-:W-:Y:S01]  /*3b40*/  UMOV UR7, 0x40004040 ;  /* 0x4000404000077882 */ /* 0x000fe20000000000 */
[----:B------:R-:W-:Y:S02]  /*3b50*/  UMOV UR35, 0x40004040 ;  /* 0x4000404000237882 */ /* 0x000fe40000000000 */
[----:B------:R-:W-:Y:S01]  /*3b60*/  @UP0 ULEA UR4, UR39, UR41, 0x3 ;  /* 0x0000002927040291 */ /* 0x000fe2000f8e18ff */
[----:B------:R-:W-:Y:S01]  /*3b70*/  LOP3.LUT R8, R8, UR6, RZ, 0x3c, !PT ;  /* 0x0000000608087c12 */ /* 0x000fe2000f8e3cff */
[----:B------:R-:W-:Y:S01]  /*3b80*/  ULEA UR6, UR5, UR44, 0xa ;  /* 0x0000002c05067291 */ /* 0x000fe2000f8e50ff */
[----:B------:R-:W-:Y:S02]  /*3b90*/  UMOV UR33, 0x40004040 ;  /* 0x4000404000217882 */ /* 0x000fe40000000000 */
[----:B-1----:R-:W-:Y:S01]  /*3ba0*/  @P0 SHF.L.U32 R0, R8, 0x1f, RZ ;  /* 0x0000001f08000819 */ /* 0x002fe200000006ff */
[----:B------:R-:W-:Y:S02]  /*3bb0*/  UIADD3 UR34, UPT, UPT, UR6, 0x2, URZ ;  /* 0x0000000206227890 */ /* 0x000fe4000fffe0ff */
[----:B------:R-:W-:Y:S01]  /*3bc0*/  UIADD3 UR30, UPT, UPT, UR6, 0x4, URZ ;  /* 0x00000004061e7890 */ /* 0x000fe2000fffe0ff */
[----:B------:R2:W3:Y:S01]  /*3bd0*/  @P0 SYNCS.PHASECHK.TRANS64.TRYWAIT P2, [UR4], R0 ;  /* 0x00000000ff0005a7 */ /* 0x0004e20008041104 */
[----:B------:R-:W-:Y:S02]  /*3be0*/  ULEA UR4, UR5, UR43, 0xa ;  /* 0x0000002b05047291 */ /* 0x000fe4000f8e50ff */
[----:B------:R-:W-:Y:S02]  /*3bf0*/  UIADD3 UR26, UPT, UPT, UR6, 0x6, URZ ;  /* 0x00000006061a7890 */ /* 0x000fe4000fffe0ff */
        /* <DEDUP_REMOVED lines=10> */
[----:B------:R-:W-:Y:S01]  /*3ca0*/  UIADD3 UR8, UPT, UPT, UR4, 0x206, URZ ;  /* 0x0000020604087890 */ /* 0x000fe2000fffe0ff */
[----:B------:R-:W-:Y:S01]  /*3cb0*/  UMOV UR5, 0x40004040 ;  /* 0x4000404000057882 */ /* 0x000fe20000000000 */
[----:B------:R-:W-:Y:S01]  /*3cc0*/  UMOV UR31, 0x40004040 ;  /* 0x40004040001f7882 */ /* 0x000fe20000000000 */
[----:B------:R1:W-:Y:S01]  /*3cd0*/  UTCHMMA gdesc[UR4], gdesc[UR6], tmem[UR36], tmem[UR62], idesc[UR63], UP2 ;  /* 0x00ff3e06040075ea */ /* 0x0003e20009000024 */
[----:B------:R-:W-:Y:S01]  /*3ce0*/  UPLOP3.LUT UP2, UPT, UPT, UPT, UPT, 0x80, 0x8 ;  /* 0x000000000008789c */ /* 0x000fe20003f4f070 */
[----:B------:R2:W-:Y:S01]  /*3cf0*/  UTCHMMA gdesc[UR32], gdesc[UR34], tmem[UR36], tmem[UR60], idesc[UR61], UPT ;  /* 0x00ff3c22200075ea */ /* 0x0005e2000b800024 */
[----:B------:R-:W-:Y:S01]  /*3d00*/  UMOV UR29, 0x40004040 ;  /* 0x40004040001d7882 */ /* 0x000fe20000000000 */
[----:B------:R-:W-:Y:S01]  /*3d10*/  UMOV UR27, 0x40004040 ;  /* 0x40004040001b7882 */ /* 0x000fe20000000000 */
        /* <DEDUP_REMOVED lines=12> */
[----:B------:R-:W-:Y:S01]  /*3de0*/  UMOV UR9, 0x40004040 ;  /* 0x4000404000097882 */ /* 0x000fe20000000000 */
[----:B------:R2:W-:Y:S01]  /*3df0*/  UTCHMMA gdesc[UR12], gdesc[UR14], tmem[UR36], tmem[UR50], idesc[UR51], UPT ;  /* 0x00ff320e0c0075ea */ /* 0x0005e2000b800024 */
[----:B------:R2:W-:Y:S01]  /*3e00*/  UTCHMMA gdesc[UR8], gdesc[UR10], tmem[UR36], tmem[UR48], idesc[UR49], UPT ;  /* 0x00ff300a080075ea */ /* 0x0005e2000b800024 */
[----:B------:R2:W-:Y:S01]  /*3e10*/  UTCBAR.MULTICAST [UR40], URZ, UR42 ;  /* 0x000000ff280073e9 */ /* 0x0005e2000800082a */
[----:B-1----:R-:W-:Y:S01]  /*3e20*/  UMOV UR5, UR39 ;  /* 0x0000002700057c82 */ /* 0x002fe20008000000 */
[----:B------:R-:W-:Y:S05]  /*3e30*/  BRA.U UP3, `(.L_x_67) ;  /* 0xfffffffd03007547 */ /* 0x000fea000b83ffff */
.L_x_64:
[----:B------:R-:W-:Y:S01]  /*3e40*/  UIADD3 UR4, UPT, UPT, UR45, 0x1, URZ ;  /* 0x000000012d047890 */ /* 0x000fe2000fffe0ff */
[C---:B------:R-:W-:Y:S01]  /*3e50*/  ISETP.NE.AND P0, PT, R10.reuse, 0x2, PT ;  /* 0x000000020a00780c */ /* 0x040fe20003f05270 */
[----:B------:R-:W-:Y:S02]  /*3e60*/  UIADD3 UR5, UPT, UPT, UR46, 0xc0, URZ ;  /* 0x000000c02e057890 */ /* 0x000fe4000fffe0ff */
[----:B------:R-:W-:Y:S01]  /*3e70*/  UISETP.NE.AND UP0, UPT, UR4, 0x4, UPT ;  /* 0x000000040400788c */ /* 0x000fe2000bf05270 */
[----:B-12---:R-:W-:Y:S02]  /*3e80*/  SEL R0, RZ, 0x1, P0 ;  /* 0x00000001ff007807 */ /* 0x006fe40000000000 */
[----:B------:R-:W-:Y:S01]  /*3e90*/  SEL R10, R10, RZ, P0 ;  /* 0x000000ff0a0a7207 */ /* 0x000fe20000000000 */
[----:B------:R-:W-:Y:S01]  /*3ea0*/  USEL UR6, URZ, 0x1, UP0 ;  /* 0x00000001ff067887 */ /* 0x000fe20008000000 */
[----:B------:R-:W-:Y:S01]  /*3eb0*/  LOP3.LUT R9, R9, R0, RZ, 0x3c, !PT ;  /* 0x0000000009097212 */ /* 0x000fe200078e3cff */
[----:B------:R-:W-:Y:S01]  /*3ec0*/  USEL UR45, UR4, URZ, UP0 ;  /* 0x000000ff042d7287 */ /* 0x000fe20008000000 */
[----:B------:R1:W-:Y:S03]  /*3ed0*/  UTCBAR [UR5], URZ ;  /* 0x000000ff050073e9 */ /* 0x0003e600080000ff */
[----:B------:R-:W-:Y:S01]  /*3ee0*/  LOP3.LUT R11, R11, UR6, RZ, 0x3c, !PT ;  /* 0x000000060b0b7c12 */ /* 0x000fe2000f8e3cff */
[----:B------:R-:W-:Y:S07]  /*3ef0*/  @P1 BRA `(.L_x_68) ;  /* 0xfffffff800381947 */ /* 0x000fee000383ffff */
[----:B------:R-:W2:Y:S01]  /*3f00*/  S2UR UR8, SR_CgaCtaId ;  /* 0x00000000000879c3 */ /* 0x000ea20000008800 */
[----:B------:R-:W-:Y:S01]  /*3f10*/  ELECT P0, URZ, PT ;  /* 0x0000000000ff782f */ /* 0x000fe20003800000 */
[----:B------:R-:W-:Y:S01]  /*3f20*/  IMAD.MOV.U32 R0, RZ, RZ, 0x1 ;  /* 0x00000001ff007424 */ /* 0x000fe200078e00ff */
[----:B------:R-:W-:Y:S01]  /*3f30*/  UIADD3 UR41, UPT, UPT, UR41, 0xe0, URZ ;  /* 0x000000e029297890 */ /* 0x000fe2000fffe0ff */
[----:B------:R-:W-:Y:S01]  /*3f40*/  SHF.L.U32 R2, R11, 0x1f, RZ ;  /* 0x0000001f0b027819 */ /* 0x000fe200000006ff */
[----:B------:R-:W-:-:S03]  /*3f50*/  UMOV UR4, 0x40 ;  /* 0x0000004000047882 */ /* 0x000fc60000000000 */
[----:B------:R-:W-:Y:S01]  /*3f60*/  UVIRTCOUNT.DEALLOC.SMPOOL 0x80 ;  /* 0x000000800000784c */ /* 0x000fe20000000000 */
[----:B--2---:R-:W-:Y:S02]  /*3f70*/  ULEA UR8, UR8, UR4, 0x18 ;  /* 0x0000000408087291 */ /* 0x004fe4000f8ec0ff */
[----:B------:R-:W-:-:S07]  /*3f80*/  ULEA UR4, UR45, UR41, 0x3 ;  /* 0x000000292d047291 */ /* 0x000fce000f8e18ff */
[----:B------:R2:W-:Y:S02]  /*3f90*/  @P0 STS.U8 [UR8+0x1c], R0 ;  /* 0x00001c00ff000988 */ /* 0x0005e40008000008 */
[----:B------:R-:W4:Y:S02]  /*3fa0*/  SYNCS.PHASECHK.TRANS64.TRYWAIT P0, [UR4], R2 ;  /* 0x00000002ff0075a7 */ /* 0x000f240008001104 */
[----:B--2-4-:R-:W-:Y:S05]  /*3fb0*/  @!P0 BRA `(.L_x_69) ;  /* 0x0000004400108947 */ /* 0x014fea0003800000 */
.L_x_148:
[----:B------:R-:W-:-:S04]  /*3fc0*/  UIADD3 UR4, UPT, UPT, UR45, 0x1, URZ ;  /* 0x000000012d047890 */ /* 0x000fc8000fffe0ff */
[----:B------:R-:W-:-:S04]  /*3fd0*/  UISETP.NE.AND UP0, UPT, UR4, 0x4, UPT ;  /* 0x000000040400788c */ /* 0x000fc8000bf05270 */
[----:B------:R-:W-:Y:S02]  /*3fe0*/  USEL UR6, URZ, 0x1, UP0 ;  /* 0x00000001ff067887 */ /* 0x000fe40008000000 */
[----:B------:R-:W-:-:S04]  /*3ff0*/  USEL UR4, UR4, URZ, UP0 ;  /* 0x000000ff04047287 */ /* 0x000fc80008000000 */
[----:B-1----:R-:W-:Y:S01]  /*4000*/  ULEA UR5, UR4, UR41, 0x3 ;  /* 0x0000002904057291 */ /* 0x002fe2000f8e18ff */
[----:B--2---:R-:W-:-:S04]  /*4010*/  LOP3.LUT R2, R11, UR6, RZ, 0x3c, !PT ;  /* 0x000000060b027c12 */ /* 0x004fc8000f8e3cff */
[----:B------:R-:W-:-:S04]  /*4020*/  SHF.L.U32 R3, R2, 0x1f, RZ ;  /* 0x0000001f02037819 */ /* 0x000fc800000006ff */
[----:B------:R-:W1:Y:S02]  /*4030*/  SYNCS.PHASECHK.TRANS64.TRYWAIT P0, [UR5], R3 ;  /* 0x00000003ff0075a7 */ /* 0x000e640008001105 */
[----:B-1----:R-:W-:Y:S05]  /*4040*/  @!P0 BRA `(.L_x_70) ;  /* 0x0000004400048947 */ /* 0x002fea0003800000 */
.L_x_150:
        /* <DEDUP_REMOVED lines=9> */
.L_x_152:
[----:B------:R-:W-:-:S04]  /*40e0*/  UIADD3 UR4, UPT, UPT, UR4, 0x1, URZ ;  /* 0x0000000104047890 */ /* 0x000fc8000fffe0ff */
[----:B------:R-:W-:-:S04]  /*40f0*/  UISETP.NE.AND UP0, UPT, UR4, 0x4, UPT ;  /* 0x000000040400788c */ /* 0x000fc8000bf05270 */
[----:B------:R-:W-:Y:S02]  /*4100*/  USEL UR5, URZ, 0x1, UP0 ;  /* 0x00000001ff057887 */ /* 0x000fe40008000000 */
[----:B------:R-:W-:-:S04]  /*4110*/  USEL UR4, UR4, URZ, UP0 ;  /* 0x000000ff04047287 */ /* 0x000fc80008000000 */
[----:B------:R-:W-:Y:S01]  /*4120*/  ULEA UR4, UR4, UR41, 0x3 ;  /* 0x0000002904047291 */ /* 0x000fe2000f8e18ff */
[----:B------:R-:W-:-:S04]  /*4130*/  LOP3.LUT R2, R2, UR5, RZ, 0x3c, !PT ;  /* 0x0000000502027c12 */ /* 0x000fc8000f8e3cff */
[----:B------:R-:W-:-:S04]  /*4140*/  SHF.L.U32 R2, R2, 0x1f, RZ ;  /* 0x0000001f02027819 */ /* 0x000fc800000006ff */
[----:B------:R-:W2:Y:S02]  /*4150*/  SYNCS.PHASECHK.TRANS64.TRYWAIT P0, [UR4], R2 ;  /* 0x00000002ff0075a7 */ /* 0x000ea40008001104 */
[----:B--2---:R-:W-:Y:S05]  /*4160*/  @!P0 BRA `(.L_x_72) ;  /* 0x0000004000ec8947 */ /* 0x004fea0003800000 */
.L_x_154:
[----:B------:R-:W-:Y:S01]  /*4170*/  NOP ;  /* 0x0000000000007918 */ /* 0x000fe20000000000 */
[----:B-1----:R-:W1:Y:S01]  /*4180*/  LDS R0, [UR8+0x14] ;  /* 0x00001408ff007984 */ /* 0x002e620008000800 */
[----:B------:R-:W-:Y:S01]  /*4190*/  ULOP3.LUT UR4, UR65, 0xffff, URZ, 0xc0, !UPT ;  /* 0x0000ffff41047892 */ /* 0x000fe2000f8ec0ff */
[----:B------:R-:W-:Y:S01]  /*41a0*/  UMOV UR5, 0xffff ;  /* 0x0000ffff00057882 */ /* 0x000fe20000000000 */
[----:B------:R-:W-:Y:S02]  /*41b0*/  UMOV UR6, 0x1 ;  /* 0x0000000100067882 */ /* 0x000fe40000000000 */
[----:B------:R-:W-:-:S04]  /*41c0*/  USHF.R.U32.HI UR4, URZ, 0x5, UR4 ;  /* 0x00000005ff047899 */ /* 0x000fc80008011604 */
[----:B------:R-:W-:Y:S02]  /*41d0*/  USHF.L.U32 UR5, UR5, UR4, URZ ;  /* 0x0000000405057299 */ /* 0x000fe400080006ff */
[----:B------:R-:W-:-:S04]  /*41e0*/  USHF.L.U32 UR4, UR6, UR4, URZ ;  /* 0x0000000406047299 */ /* 0x000fc800080006ff */
[----:B-1----:R-:W-:-:S04]  /*41f0*/  LOP3.LUT R0, R0, UR5, RZ, 0xc0, !PT ;  /* 0x0000000500007c12 */ /* 0x002fc8000f8ec0ff */
[----:B------:R-:W-:-:S13]  /*4200*/  ISETP.NE.AND P0, PT, R0, UR5, PT ;  /* 0x0000000500007c0c */ /* 0x000fda000bf05270 */
[----:B------:R-:W-:Y:S05]  /*4210*/  @P0 BRA `(.L_x_73) ;  /* 0x0000000000580947 */ /* 0x000fea0003800000 */
[----:B------:R-:W1:Y:S02]  /*4220*/  LDS R0, [UR8+0x18] ;  /* 0x00001808ff007984 */ /* 0x000e640008000800 */
[----:B-1----:R-:W-:-:S04]  /*4230*/  LOP3.LUT R0, R0, UR4, RZ, 0xc0, !PT ;  /* 0x0000000400007c12 */ /* 0x002fc8000f8ec0ff */
[----:B------:R-:W-:-:S13]  /*4240*/  ISETP.NE.AND P0, PT, R0, UR4, PT ;  /* 0x0000000400007c0c */ /* 0x000fda000bf05270 */
[----:B------:R-:W-:Y:S05]  /*4250*/  @P0 BRA `(.L_x_74) ;  /* 0x00000000003c0947 */ /* 0x000fea0003800000 */
[----:B------:R-:W1:Y:S01]  /*4260*/  S2R R2, SR_LANEID ;  /* 0x0000000000027919 */ /* 0x000e620000000000 */
[----:B------:R-:W-:-:S06]  /*4270*/  ULOP3.LUT UR5, URZ, UR5, URZ, 0x33, !UPT ;  /* 0x00000005ff057292 */ /* 0x000fcc000f8e33ff */
[----:B------:R-:W-:-:S04]  /*4280*/  IMAD.U32 R0, RZ, RZ, UR5 ;  /* 0x00000005ff007e24 */ /* 0x000fc8000f8e00ff */
[----:B------:R2:W4:Y:S02]  /*4290*/  REDUX UR7, R0 ;  /* 0x00000000000773c4 */ /* 0x0005240000000000 */
[----:B------:R1:W-:Y:S01]  /*42a0*/  UTCATOMSWS.AND URZ, UR5 ;  /* 0x0000000500ff79e3 */ /* 0x0003e20008000000 */
[----:B--2---:R-:W-:Y:S01]  /*42b0*/  LOP3.LUT R0, RZ, UR4, RZ, 0x33, !PT ;  /* 0x00000004ff007c12 */ /* 0x004fe2000f8e33ff */
[----:B------:R-:W-:Y:S02]  /*42c0*/  VOTEU.ANY UR4, UPT, PT ;  /* 0x0000000000047886 */ /* 0x000fe400038e0100 */
[----:B------:R-:W-:Y:S02]  /*42d0*/  UFLO.U32 UR4, UR4 ;  /* 0x00000004000472bd */ /* 0x000fe400080e0000 */
[----:B------:R-:W2:Y:S04]  /*42e0*/  REDUX UR6, R0 ;  /* 0x00000000000673c4 */ /* 0x000ea80000000000 */
[----:B-1----:R-:W-:-:S02]  /*42f0*/  ISETP.EQ.U32.AND P0, PT, R2, UR4, PT ;  /* 0x0000000402007c0c */ /* 0x002fc4000bf02070 */
[----:B----4-:R-:W-:-:S11]  /*4300*/  MOV R2, UR7 ;  /* 0x0000000700027c02 */ /* 0x010fd60008000f00 */
[----:B------:R1:W-:Y:S01]  /*4310*/  @P0 ATOMS.AND RZ, [UR8+0x14], R2 ;  /* 0x00001402ffff098c */ /* 0x0003e2000a800008 */
[----:B--2---:R-:W-:-:S05]  /*4320*/  IMAD.U32 R0, RZ, RZ, UR6 ;  /* 0x00000006ff007e24 */ /* 0x004fca000f8e00ff */
[----:B------:R1:W-:Y:S01]  /*4330*/  @P0 ATOMS.AND RZ, [UR8+0x18], R0 ;  /* 0x00001800ffff098c */ /* 0x0003e2000a800008 */
[----:B------:R-:W-:Y:S05]  /*4340*/  BRA `(.L_x_75) ;  /* 0x0000000000147947 */ /* 0x000fea0003800000 */
.L_x_74:
[----:B------:R-:W-:Y:S02]  /*4350*/  MOV R2, 0x4370 ;  /* 0x0000437000027802 */ /* 0x000fe40000000f00 */
[----:B---3-5:R-:W-:Y:S05]  /*4360*/  CALL.REL.NOINC `($__internal_0_$__cuda_sm10x_tcgen05_guardrail_trap_col_being_dealloced_not_returned_by_alloc) ;  /* 0x0000004400607944 */ /* 0x028fea0003c00000 */
[----:B------:R-:W-:Y:S05]  /*4370*/  BRA `(.L_x_75) ;  /* 0x0000000000087947 */ /* 0x000fea0003800000 */
.L_x_73:
[----:B------:R-:W-:Y:S02]  /*4380*/  MOV R2, 0x43a0 ;  /* 0x000043a000027802 */ /* 0x000fe40000000f00 */
[----:B---3-5:R-:W-:Y:S05]  /*4390*/  CALL.REL.NOINC `($__internal_2_$__cuda_sm10x_tcgen05_guardrail_trap_unallocated_columns_being_dealloced) ;  /* 0x00000044006c7944 */ /* 0x028fea0003c00000 */
.L_x_75:
[----:B------:R-:W-:Y:S01]  /*43a0*/  NOP ;  /* 0x0000000000007918 */ /* 0x000fe20000000000 */
[----:B------:R-:W-:Y:S05]  /*43b0*/  EXIT ;  /* 0x000000000000794d */ /* 0x000fea0003800000 */
.L_x_57:
[----:B------:R-:W-:-:S09]  /*43c0*/  UISETP.NE.OR UP0, UPT, UR18, 0x3, !UP3 ;  /* 0x000000031200788c */ /* 0x000fd2000df05670 */
[----:B------:R-:W-:Y:S05]  /*43d0*/  BRA.U UP0, `(.L_x_76) ;  /* 0x0000001100247547 */ /* 0x000fea000b800000 */
[----:B------:R-:W2:Y:S01]  /*43e0*/  LDCU.64 UR4, c[0x0][0x888] ;  /* 0x00011100ff0477ac */ /* 0x000ea20008000a00 */
[----:B------:R-:W3:Y:S01]  /*43f0*/  LDC.64 R12, c[0x0][0x348] ;  /* 0x0000d200ff0c7b82 */ /* 0x000ee20000000a00 */
[----:B------:R-:W-:Y:S02]  /*4400*/  HFMA2 R9, -RZ, RZ, 0, 0 ;  /* 0x00000000ff097431 */ /* 0x000fe400000001ff */
[----:B------:R-:W-:Y:S01]  /*4410*/  IMAD.MOV.U32 R11, RZ, RZ, 0x1 ;  /* 0x00000001ff0b7424 */ /* 0x000fe200078e00ff */
[----:B------:R-:W4:Y:S01]  /*4420*/  LDCU UR37, c[0x0][0x370] ;  /* 0x00006e00ff2577ac */ /* 0x000f220008000800 */
[----:B------:R-:W-:Y:S01]  /*4430*/  IMAD.MOV.U32 R10, RZ, RZ, RZ ;  /* 0x000000ffff0a7224 */ /* 0x000fe200078e00ff */
[----:B------:R-:W-:Y:S01]  /*4440*/  MOV R3, 0x2000 ;  /* 0x0000200000037802 */ /* 0x000fe20000000f00 */
[----:B------:R-:W4:Y:S01]  /*4450*/  LDCU.128 UR32, c[0x0][0xb10] ;  /* 0x00016200ff2077ac */ /* 0x000f220008000c00 */
[----:B------:R-:W1:Y:S01]  /*4460*/  LDCU UR29, c[0x0][0x374] ;  /* 0x00006e80ff1d77ac */ /* 0x000e620008000800 */
[----:B------:R-:W1:Y:S01]  /*4470*/  LDCU.64 UR30, c[0x0][0x890] ;  /* 0x00011200ff1e77ac */ /* 0x000e620008000a00 */
[----:B--2---:R-:W-:Y:S01]  /*4480*/  UISETP.NE.U32.AND UP0, UPT, UR4, URZ, UPT ;  /* 0x000000ff0400728c */ /* 0x004fe2000bf05070 */
[----:B------:R-:W2:Y:S01]  /*4490*/  LDCU UR15, c[0x0][0xb0c] ;  /* 0x00016180ff0f77ac */ /* 0x000ea20008000800 */
[----:B------:R-:W3:Y:S01]  /*44a0*/  LDCU UR41, c[0x0][0xb20] ;  /* 0x00016400ff2977ac */ /* 0x000ee20008000800 */
[----:B------:R-:W3:Y:S01]  /*44b0*/  LDCU UR4, c[0x0][0xb30] ;  /* 0x00016600ff0477ac */ /* 0x000ee20008000800 */
[----:B----4-:R-:W-:-:S02]  /*44c0*/  UIMAD.WIDE.U32 UR6, UR37, UR32, URZ ;  /* 0x00000020250672a5 */ /* 0x010fc4000f8e00ff */
[----:B-1----:R-:W-:Y:S02]  /*44d0*/  UIMAD.WIDE.U32 UR8, UR29, UR35, URZ ;  /* 0x000000231d0872a5 */ /* 0x002fe4000f8e00ff */
[----:B------:R-:W-:Y:S02]  /*44e0*/  USEL UR40, URZ, 0x1, UP5 ;  /* 0x00000001ff287887 */ /* 0x000fe4000a800000 */
[----:B------:R-:W-:Y:S02]  /*44f0*/  UISETP.NE.U32.AND UP6, UPT, UR30, URZ, UPT ;  /* 0x000000ff1e00728c */ /* 0x000fe4000bfc5070 */
[----:B------:R-:W-:Y:S01]  /*4500*/  UISETP.NE.AND.EX UP5, UPT, UR5, URZ, UPT, UP0 ;  /* 0x000000ff0500728c */ /* 0x000fe2000bfa5300 */
[----:B------:R-:W-:Y:S01]  /*4510*/  UMOV UR24, 0x400 ;  /* 0x0000040000187882 */ /* 0x000fe20000000000 */
[----:B------:R-:W-:Y:S01]  /*4520*/  UISETP.NE.AND UP0, UPT, UR42, 0x1, UPT ;  /* 0x000000012a00788c */ /* 0x000fe2000bf05270 */
[----:B------:R-:W-:Y:S01]  /*4530*/  UMOV UR6, UR7 ;  /* 0x0000000700067c82 */ /* 0x000fe20008000000 */
[----:B------:R-:W-:Y:S01]  /*4540*/  UMOV UR38, UR9 ;  /* 0x0000000900267c82 */ /* 0x000fe20008000000 */
[----:B--2---:R-:W-:Y:S01]  /*4550*/  UISETP.NE.AND UP0, UPT, UR15, 0x1, UPT ;  /* 0x000000010f00788c */ /* 0x004fe2000bf05270 */
[----:B------:R-:W-:Y:S01]  /*4560*/  UMOV UR25, URZ ;  /* 0x000000ff00197c82 */ /* 0x000fe20008000000 */
[----:B------:R-:W-:-:S02]  /*4570*/  UPLOP3.LUT UP4, UPT, UPT, UPT, UPT, 0x40, 0x4 ;  /* 0x000000000004789c */ /* 0x000fc40003f8e870 */
[----:B------:R-:W-:Y:S01]  /*4580*/  UISETP.GE.AND UP2, UPT, UR42, 0x1, UPT ;  /* 0x000000012a00788c */ /* 0x000fe2000bf46270 */
[----:B------:R-:W1:Y:S01]  /*4590*/  LDCU.64 UR16, c[0x0][0xb28] ;  /* 0x00016500ff1077ac */ /* 0x000e620008000a00 */
[----:B------:R-:W-:Y:S02]  /*45a0*/  ULEA UR24, UR54, UR24, 0x18 ;  /* 0x0000001836187291 */ /* 0x000fe4000f8ec0ff */
[----:B------:R-:W-:Y:S02]  /*45b0*/  UISETP.NE.AND.EX UP6, UPT, UR31, URZ, UPT, UP6 ;  /* 0x000000ff1f00728c */ /* 0x000fe4000bfc5360 */
[----:B------:R-:W-:Y:S02]  /*45c0*/  USHF.R.U32.HI UR39, URZ, UR33, UR6 ;  /* 0x00000021ff277299 */ /* 0x000fe40008011606 */
[----:B---3--:R-:W-:Y:S02]  /*45d0*/  USHF.R.U32.HI UR38, URZ, UR41, UR38 ;  /* 0x00000029ff267299 */ /* 0x008fe40008011626 */
[----:B------:R-:W-:-:S02]  /*45e0*/  UISETP.NE.AND UP0, UPT, UR34, 0x1, UPT ;  /* 0x000000012200788c */ /* 0x000fc4000bf05270 */
[----:B------:R-:W-:-:S11]  /*45f0*/  UISETP.NE.AND UP3, UPT, UR4, 0x1, UPT ;  /* 0x000000010400788c */ /* 0x000fd6000bf65270 */
.L_x_85:
[C---:B------:R-:W-:Y:S02]  /*4600*/  LEA R8, R10.reuse, UR24, 0x3 ;  /* 0x000000180a087c11 */ /* 0x040fe4000f8e18ff */
[----:B------:R-:W-:Y:S02]  /*4610*/  SHF.L.U32 R0, R9, 0x1f, RZ ;  /* 0x0000001f09007819 */ /* 0x000fe400000006ff */
[----:B------:R-:W-:Y:S02]  /*4620*/  LEA R4, R10, UR24, 0x4 ;  /* 0x000000180a047c11 */ /* 0x000fe4000f8e20ff */
[----:B--2---:R-:W2:Y:S02]  /*4630*/  SYNCS.PHASECHK.TRANS64.TRYWAIT P0, [R8+URZ+0xa0], R0 ;  /* 0x0000a000080075a7 */ /* 0x004ea400080011ff */
[----:B--2---:R-:W-:Y:S05]  /*4640*/  @!P0 BRA `(.L_x_77) ;  /* 0x0000003c00cc8947 */ /* 0x004fea0003800000 */
.L_x_155:
[----:B------:R-:W3:Y:S01]  /*4650*/  LDS.128 R4, [R4+0x130] ;  /* 0x0001300004047984 */ /* 0x000ee20000000c00 */
[----:B------:R-:W-:Y:S01]  /*4660*/  UISETP.GE.AND UP0, UPT, UR42, 0x1, UPT ;  /* 0x000000012a00788c */ /* 0x000fe2000bf06270 */
[----:B------:R-:W-:Y:S01]  /*4670*/  @!PT LDS RZ, [RZ] ;  /* 0x00000000fffff984 */ /* 0x000fe20000000800 */
[----:B------:R-:W-:Y:S01]  /*4680*/  @!PT LDS RZ, [RZ] ;  /* 0x00000000fffff984 */ /* 0x000fe20000000800 */
[----:B------:R-:W-:Y:S01]  /*4690*/  @!PT LDS RZ, [RZ] ;  /* 0x00000000fffff984 */ /* 0x000fe20000000800 */
[----:B------:R-:W-:Y:S01]  /*46a0*/  @!PT LDS RZ, [RZ] ;  /* 0x00000000fffff984 */ /* 0x000fe20000000800 */
[----:B------:R4:W-:Y:S06]  /*46b0*/  MEMBAR.ALL.CTA ;  /* 0x0000000000007992 */ /* 0x0009ec0000008000 */
[----:B----4-:R-:W4:Y:S01]  /*46c0*/  FENCE.VIEW.ASYNC.S ;  /* 0x00000000000073c6 */ /* 0x010f220000000000 */
[----:B---3--:R-:W-:Y:S11]  /*46d0*/  LOP3.LUT P0, RZ, R6, 0x1, RZ, 0xc0, !PT ;  /* 0x0000000106ff7812 */ /* 0x008ff6000780c0ff */
[----:B------:R-:W-:Y:S02]  /*46e0*/  @!UPT UIADD3 URZ, UPT, UPT, URZ, URZ, URZ ;  /* 0x000000fffffff290 */ /* 0x000fe4000fffe0ff */
[----:B----4-:R-:W-:Y:S01]  /*46f0*/  VOTEU.ANY UP2, P0 ;  /* 0x0000000000ff7886 */ /* 0x010fe20000040100 */
[----:B------:R-:W-:Y:S11]  /*4700*/  PLOP3.LUT P0, PT, PT, PT, UP2, 0x80, 0x8 ;  /* 0x000000000008781c */ /* 0x000ff60003f0f028 */
[----:B------:R-:W-:Y:S02]  /*4710*/  @!UPT UIADD3 URZ, UPT, UPT, URZ, URZ, URZ ;  /* 0x000000fffffff290 */ /* 0x000fe4000fffe0ff */
[----:B--2---:R-:W-:Y:S02]  /*4720*/  @P0 SHF.R.U32.HI R0, RZ, 0x10, R5 ;  /* 0x00000010ff000819 */ /* 0x004fe40000011605 */
[----:B------:R-:W-:Y:S02]  /*4730*/  @P0 MOV R2, R4 ;  /* 0x0000000400020202 */ /* 0x000fe40000000f00 */
[----:B------:R-:W-:Y:S01]  /*4740*/  @P0 R2UR UR4, R0 ;  /* 0x00000000000402ca */ /* 0x000fe200000e0000 */
[----:B------:R-:W-:Y:S01]  /*4750*/  VIADD R0, R8, 0xb0 ;  /* 0x000000b008007836 */ /* 0x000fe20000000000 */
[----:B------:R-:W-:Y:S02]  /*4760*/  @P0 LOP3.LUT R4, R5, 0xffff, RZ, 0xc0, !PT ;  /* 0x0000ffff05040812 */ /* 0x000fe400078ec0ff */
[----:B------:R-:W-:Y:S02]  /*4770*/  @P0 R2UR UR6, R2 ;  /* 0x00000000020602ca */ /* 0x000fe400000e0000 */
[----:B------:R-:W-:Y:S02]  /*4780*/  PRMT R0, RZ, 0x654, R0 ;  /* 0x00000654ff007816 */ /* 0x000fe40000000000 */
[----:B------:R-:W-:Y:S02]  /*4790*/  @P0 R2UR UR5, R4 ;  /* 0x00000000040502ca */ /* 0x000fe400000e0000 */
[----:B------:R2:W-:Y:S03]  /*47a0*/  SYNCS.ARRIVE.TRANS64.RED.A1T0 RZ, [R0+URZ], RZ ;  /* 0x000000ff00ff79a7 */ /* 0x0005e600081004ff */
[----:B------:R-:W-:Y:S04]  /*47b0*/  @UP2 UMOV UR28, UR4 ;  /* 0x00000004001c2c82 */ /* 0x000fe80008000000 */
[----:B------:R-:W-:Y:S04]  /*47c0*/  @UP2 UMOV UR14, UR6 ;  /* 0x00000006000e2c82 */ /* 0x000fe80008000000 */
[----:B------:R-:W-:Y:S01]  /*47d0*/  @UP2 UMOV UR13, UR5 ;  /* 0x00000005000d2c82 */ /* 0x000fe20008000000 */
[----:B------:R-:W-:Y:S05]  /*47e0*/  BRA.U !UP0, `(.L_x_78) ;  /* 0x0000000108c07547 */ /* 0x000fea000b800000 */
[----:B------:R-:W-:Y:S02]  /*47f0*/  UIMAD.WIDE.U32 UR8, UR13, UR35, URZ ;  /* 0x000000230d0872a5 */ /* 0x000fe4000f8e00ff */
[----:B------:R-:W-:Y:S02]  /*4800*/  UP2UR UR12, UPR, URZ, 0x4 ;  /* 0x00000004ff0c7883 */ /* 0x000fe40008000000 */
[----:B------:R-:W-:Y:S02]  /*4810*/  UISETP.NE.AND UP2, UPT, UR34, 0x1, UPT ;  /* 0x000000012200788c */ /* 0x000fe4000bf45270 */
[----:B------:R-:W-:Y:S02]  /*4820*/  UIMAD.WIDE.U32 UR10, UR14, UR32, URZ ;  /* 0x000000200e0a72a5 */ /* 0x000fe4000f8e00ff */
[----:B------:R-:W-:Y:S02]  /*4830*/  USEL UR4, UR29, UR38, !UP2 ;  /* 0x000000261d047287 */ /* 0x000fe4000d000000 */
[----:B------:R-:W-:Y:S02]  /*4840*/  UISETP.NE.AND UP0, UPT, UR15, 0x1, UPT ;  /* 0x000000010f00788c */ /* 0x000fe4000bf05270 */
[----:B------:R-:W-:Y:S02]  /*4850*/  UP2UR UR22, UPR, URZ, 0x2 ;  /* 0x00000002ff167883 */ /* 0x000fe40008000000 */
[----:B------:R-:W-:Y:S02]  /*4860*/  UISETP.NE.AND UP1, UPT, UR42, 0x1, UPT ;  /* 0x000000012a00788c */ /* 0x000fe4000bf25270 */
[----:B-1----:R-:W-:Y:S02]  /*4870*/  UIMAD.WIDE.U32 UR18, UR4, UR16, URZ ;  /* 0x00000010041272a5 */ /* 0x002fe4000f8e00ff */
[----:B------:R-:W-:Y:S01]  /*4880*/  USEL UR7, UR37, UR39, !UP0 ;  /* 0x0000002725077287 */ /* 0x000fe2000c000000 */
[----:B------:R-:W-:Y:S02]  /*4890*/  UMOV UR5, UR9 ;  /* 0x0000000900057c82 */ /* 0x000fe40008000000 */
[----:B------:R-:W-:Y:S02]  /*48a0*/  USHF.R.U32.HI UR6, URZ, UR41, UR5 ;  /* 0x00000029ff067299 */ /* 0x000fe40008011605 */
[----:B------:R-:W-:Y:S02]  /*48b0*/  UIMAD.WIDE.U32 UR20, UR7, UR16, URZ ;  /* 0x00000010071472a5 */ /* 0x000fe4000f8e00ff */
[----:B------:R-:W-:Y:S02]  /*48c0*/  USEL UR6, UR13, UR6, !UP2 ;  /* 0x000000060d067287 */ /* 0x000fe4000d000000 */
[----:B------:R-:W-:Y:S01]  /*48d0*/  UISETP.NE.AND UP2, UPT, UR12, URZ, UPT ;  /* 0x000000ff0c00728c */ /* 0x000fe2000bf45270 */
[----:B------:R-:W-:Y:S01]  /*48e0*/  UMOV UR5, UR11 ;  /* 0x0000000b00057c82 */ /* 0x000fe20008000000 */
[----:B------:R-:W-:Y:S02]  /*48f0*/  UIMAD.WIDE.U32 UR10, UR6, UR16, URZ ;  /* 0x00000010060a72a5 */ /* 0x000fe4000f8e00ff */
[----:B------:R-:W-:Y:S03]  /*4900*/  USHF.R.U32.HI UR8, URZ, UR33, UR5 ;  /* 0x00000021ff087299 */ /* 0x000fe60008011605 */
[----:B------:R-:W-:Y:S02]  /*4910*/  UMOV UR5, UR19 ;  /* 0x0000001300057c82 */ /* 0x000fe40008000000 */
[----:B------:R-:W-:Y:S03]  /*4920*/  @UP1 USHF.R.U32.HI UR4, URZ, UR17, UR5 ;  /* 0x00000011ff041299 */ /* 0x000fe60008011605 */
[----:B------:R-:W-:Y:S01]  /*4930*/  UMOV UR5, UR21 ;  /* 0x0000001500057c82 */ /* 0x000fe20008000000 */
[----:B------:R-:W-:Y:S02]  /*4940*/  UIMAD UR4, UR42, UR4, URZ ;  /* 0x000000042a0472a4 */ /* 0x000fe4000f8e02ff */
[----:B------:R-:W-:Y:S02]  /*4950*/  @UP1 USHF.R.U32.HI UR7, URZ, UR17, UR5 ;  /* 0x00000011ff071299 */ /* 0x000fe40008011605 */
[----:B------:R-:W-:Y:S02]  /*4960*/  USEL UR5, UR14, UR8, !UP0 ;  /* 0x000000080e057287 */ /* 0x000fe4000c000000 */
[----:B------:R-:W-:Y:S02]  /*4970*/  UIMAD UR8, UR42, UR7, URZ ;  /* 0x000000072a0872a4 */ /* 0x000fe4000f8e02ff */
[----:B------:R-:W-:Y:S03]  /*4980*/  UISETP.GE.AND UP0, UPT, UR6, UR4, UPT ;  /* 0x000000040600728c */ /* 0x000fe6000bf06270 */
[----:B------:R-:W-:Y:S01]  /*4990*/  UMOV UR4, UR11 ;  /* 0x0000000b00047c82 */ /* 0x000fe20008000000 */
[----:B------:R-:W-:Y:S02]  /*49a0*/  UISETP.GE.OR UP0, UPT, UR5, UR8, UP0 ;  /* 0x000000080500728c */ /* 0x000fe40008706670 */
[----:B------:R-:W-:Y:S02]  /*49b0*/  USHF.R.U32.HI UR4, URZ, UR17, UR4 ;  /* 0x00000011ff047299 */ /* 0x000fe40008011604 */
[----:B------:R-:W-:Y:S02]  /*49c0*/  UIMAD.WIDE.U32 UR8, UR5, UR16, URZ ;  /* 0x00000010050872a5 */ /* 0x000fe4000f8e00ff */
[----:B------:R-:W-:Y:S04]  /*49d0*/  USEL UR10, UR6, UR4, !UP1 ;  /* 0x00000004060a7287 */ /* 0x000fe8000c800000 */
[----:B------:R-:W-:Y:S01]  /*49e0*/  UIADD3 UR11, UPT, UPT, -UR10, URZ, URZ ;  /* 0x000000ff0a0b7290 */ /* 0x000fe2000fffe1ff */
[----:B------:R-:W-:Y:S02]  /*49f0*/  @!UP0 UMOV UR4, UR9 ;  /* 0x0000000900048c82 */ /* 0x000fe40008000000 */
[----:B------:R-:W-:Y:S02]  /*4a00*/  @!UP0 USHF.R.U32.HI UR4, URZ, UR17, UR4 ;  /* 0x00000011ff048299 */ /* 0x000fe40008011604 */
[----:B------:R-:W-:Y:S02]  /*4a10*/  UIMAD UR8, UR42, UR11, UR6 ;  /* 0x0000000b2a0872a4 */ /* 0x000fe4000f8e0206 */
[----:B------:R-:W-:Y:S02]  /*4a20*/  @!UP0 USEL UR4, UR5, UR4, !UP1 ;  /* 0x0000000405048287 */ /* 0x000fe4000c800000 */
[----:B------:R-:W-:Y:S02]  /*4a30*/  UISETP.NE.AND UP1, UPT, UR22, URZ, UPT ;  /* 0x000000ff1600728c */ /* 0x000fe4000bf25270 */
[----:B------:R-:W-:Y:S02]  /*4a40*/  @!UP0 UIMAD UR8, UR7, UR8, UR4 ;  /* 0x00000008070882a4 */ /* 0x000fe4000f8e0204 */
[----:B------:R-:W-:Y:S02]  /*4a50*/  @!UP0 UIADD3 UR9, UPT, UPT, UR10, -UR4, URZ ;  /* 0x800000040a098290 */ /* 0x000fe4000fffe0ff */
[----:B------:R-:W-:Y:S02]  /*4a60*/  UIADD3 UR4, UPT, UPT, -UR5, URZ, URZ ;  /* 0x000000ff05047290 */ /* 0x000fe4000fffe1ff */
[----:B------:R-:W-:Y:S02]  /*4a70*/  UIADD3 UR7, UPT, UPT, -UR6, URZ, URZ ;  /* 0x000000ff06077290 */ /* 0x000fe4000fffe1ff */
[----:B------:R-:W-:Y:S02]  /*4a80*/  @!UP0 UIMAD UR6, UR9, UR42, UR5 ;  /* 0x0000002a090682a4 */ /* 0x000fe4000f8e0205 */
[----:B------:R-:W-:Y:S02]  /*4a90*/  UIMAD UR14, UR15, UR4, UR14 ;  /* 0x000000040f0e72a4 */ /* 0x000fe4000f8e020e */
[----:B------:R-:W-:Y:S01]  /*4aa0*/  UIMAD UR13, UR34, UR7, UR13 ;  /* 0x00000007220d72a4 */ /* 0x000fe2000f8e020d */
[----:B------:R-:W-:Y:S02]  /*4ab0*/  @!UP0 UMOV UR5, UR8 ;  /* 0x0000000800058c82 */ /* 0x000fe40008000000 */
[----:B------:R-:W-:Y:S02]  /*4ac0*/  UIMAD UR14, UR5, UR15, UR14 ;  /* 0x0000000f050e72a4 */ /* 0x000fe4000f8e020e */
[----:B------:R-:W-:Y:S11]  /*4ad0*/  UIMAD UR13, UR6, UR34, UR13 ;  /* 0x00000022060d72a4 */ /* 0x000ff6000f8e020d */
[----:B------:R-:W-:Y:S01]  /*4ae0*/  @!UPT UIADD3 URZ, UPT, UPT, URZ, URZ, URZ ;  /* 0x000000fffffff290 */ /* 0x000fe2000fffe0ff */
.L_x_78:
[----:B------:R-:W3:Y:S01]  /*4af0*/  @!UP3 LDCU.128 UR20, c[0x0][0xb10] ;  /* 0x00016200ff14b7ac */ /* 0x000ee20008000c00 */
[----:B------:R-:W-:Y:S04]  /*4b00*/  ISETP.NE.U32.AND P0, PT, RZ, UR30, PT ;  /* 0x0000001eff007c0c */ /* 0x000fe8000bf05070 */
[----:B------:R-:W-:Y:S01]  /*4b10*/  ISETP.NE.AND.EX P0, PT, RZ, UR31, PT, P0 ;  /* 0x0000001fff007c0c */ /* 0x000fe2000bf05300 */
[----:B------:R-:W4:Y:S01]  /*4b20*/  @!UP3 LDCU UR5, c[0x0][0xb0c] ;  /* 0x00016180ff05b7ac */ /* 0x000f220008000800 */
[----:B------:R-:W-:Y:S02]  /*4b30*/  USHF.L.U32 UR11, UR26, 0x6, URZ ;  /* 0x000000061a0b7899 */ /* 0x000fe400080006ff */
[----:B------:R-:W-:Y:S02]  /*4b40*/  USHF.L.U32 UR10, UR27, 0x6, URZ ;  /* 0x000000061b0a7899 */ /* 0x000fe400080006ff */
[----:B---3--:R-:W-:Y:S07]  /*4b50*/  UIMAD.WIDE.U32 UR6, UR14, UR20, URZ ;  /* 0x000000140e0672a5 */ /* 0x008fee000f8e00ff */
[----:B------:R-:W-:Y:S01]  /*4b60*/  @!UP3 UMOV UR4, UR7 ;  /* 0x000000070004bc82 */ /* 0x000fe20008000000 */
[----:B----4-:R-:W-:Y:S02]  /*4b70*/  @!UP3 UISETP.NE.AND UP0, UPT, UR5, 0x1, UPT ;  /* 0x000000010500b88c */ /* 0x010fe4000bf05270 */
[----:B------:R-:W-:Y:S02]  /*4b80*/  @!UP3 USHF.R.U32.HI UR4, URZ, UR21, UR4 ;  /* 0x00000015ff04b299 */ /* 0x000fe40008011604 */
[----:B------:R-:W-:Y:S02]  /*4b90*/  UIMAD.WIDE.U32 UR6, UR13, UR23, URZ ;  /* 0x000000170d0672a5 */ /* 0x000fe4000f8e00ff */
[----:B------:R-:W-:Y:S02]  /*4ba0*/  @!UP3 USEL UR8, UR14, UR4, !UP0 ;  /* 0x000000040e08b287 */ /* 0x000fe4000c000000 */
[----:B------:R-:W-:Y:S03]  /*4bb0*/  @!UP3 UISETP.NE.AND UP0, UPT, UR22, 0x1, UPT ;  /* 0x000000011600b88c */ /* 0x000fe6000bf05270 */
[----:B------:R-:W-:Y:S02]  /*4bc0*/  @!UP3 UMOV UR6, UR7 ;  /* 0x000000070006bc82 */ /* 0x000fe40008000000 */
[----:B------:R-:W3:Y:S02]  /*4bd0*/  @!UP3 LDCU UR4, c[0x0][0xb20] ;  /* 0x00016400ff04b7ac */ /* 0x000ee40008000800 */
[----:B---3--:R-:W-:Y:S04]  /*4be0*/  @!UP3 USHF.R.U32.HI UR6, URZ, UR4, UR6 ;  /* 0x00000004ff06b299 */ /* 0x008fe80008011606 */
[----:B------:R-:W-:Y:S04]  /*4bf0*/  @!UP3 USEL UR6, UR13, UR6, !UP0 ;  /* 0x000000060d06b287 */ /* 0x000fe8000c000000 */
[----:B------:R-:W-:Y:S02]  /*4c00*/  @!UP3 UIADD3 UR4, UPT, UPT, -UR8, UR6, URZ ;  /* 0x000000060804b290 */ /* 0x000fe4000fffe1ff */
[----:B------:R-:W-:Y:S02]  /*4c10*/  @!UP3 UIADD3 UR6, UPT, UPT, UR8, -UR6, URZ ;  /* 0x800000060806b290 */ /* 0x000fe4000fffe0ff */
[----:B------:R-:W-:Y:S02]  /*4c20*/  @!UP3 UIMAD UR14, UR4, UR5, UR14 ;  /* 0x00000005040eb2a4 */ /* 0x000fe4000f8e020e */
[----:B------:R-:W-:Y:S01]  /*4c30*/  @!UP3 UIMAD UR13, UR6, UR22, UR13 ;  /* 0x00000016060db2a4 */ /* 0x000fe2000f8e020d */
[----:B------:R-:W-:Y:S11]  /*4c40*/  BRA.U UP4, `(.L_x_79) ;  /* 0x0000000104107547 */ /* 0x000ff6000b800000 */
[----:B------:R-:W-:Y:S04]  /*4c50*/  MOV R2, UR40 ;  /* 0x0000002800027c02 */ /* 0x000fe80008000f00 */
[----:B------:R-:W-:Y:S04]  /*4c60*/  SHF.L.U32 R2, R2, 0x1f, RZ ;  /* 0x0000001f02027819 */ /* 0x000fe800000006ff */
[----:B------:R-:W3:Y:S02]  /*4c70*/  SYNCS.PHASECHK.TRANS64.TRYWAIT P1, [UR24+0x98], R2 ;  /* 0x00009802ff0075a7 */ /* 0x000ee40008021118 */
[----:B---3--:R-:W-:Y:S05]  /*4c80*/  @!P1 BRA `(.L_x_80) ;  /* 0x0000003800509947 */ /* 0x008fea0003800000 */
.L_x_79:
[----:B------:R-:W-:Y:S05]  /*4c90*/  BRA.U !UP6, `(.L_x_81) ;  /* 0x000000010e387547 */ /* 0x000fea000b800000 */
[----:B------:R-:W-:Y:S01]  /*4ca0*/  UPLOP3.LUT UP1, UPT, UPT, UPT, UP5, 0x80, 0x8 ;  /* 0x000000000008789c */ /* 0x000fe20003f2f050 */
[----:B--2---:R-:W-:Y:S01]  /*4cb0*/  HFMA2 R0, -RZ, RZ, 0, 5.9604644775390625e-08 ;  /* 0x00000001ff007431 */ /* 0x004fe200000001ff */
[----:B------:R-:W2:Y:S01]  /*4cc0*/  LDCU.64 UR8, c[0x0][0x358] ;  /* 0x00006b00ff0877ac */ /* 0x000ea20008000a00 */
[----:B------:R-:W-:Y:S03]  /*4cd0*/  IMAD.MOV.U32 R53, RZ, RZ, 0x1 ;  /* 0x00000001ff357424 */ /* 0x000fe600078e00ff */
[----:B------:R-:W-:Y:S05]  /*4ce0*/  PLOP3.LUT P1, PT, PT, PT, UP1, 0x80, 0x8 ;  /* 0x000000000008781c */ /* 0x000fea0003f2f018 */
[----:B------:R-:W3:Y:S01]  /*4cf0*/  @UP1 LDCU.64 UR4, c[0x0][0x888] ;  /* 0x00011100ff0417ac */ /* 0x000ee20008000a00 */
[----:B------:R-:W-:Y:S07]  /*4d00*/  @UP1 UIMAD UR6, UR36, UR30, URZ ;  /* 0x0000001e240612a4 */ /* 0x000fee000f8e02ff */
[----:B------:R-:W-:Y:S01]  /*4d10*/  @!P1 PRMT R53, R0, 0x7610, R53 ;  /* 0x0000761000359816 */ /* 0x000fe20000000035 */
[----:B---3--:R-:W-:Y:S06]  /*4d20*/  @UP1 UIMAD.WIDE UR4, UR6, 0x4, UR4 ;  /* 0x00000004060418a5 */ /* 0x008fec000f8e0204 */
[----:B-----5:R-:W-:Y:S01]  /*4d30*/  IMAD.U32 R26, RZ, RZ, UR4 ;  /* 0x00000004ff1a7e24 */ /* 0x020fe2000f8e00ff */
[----:B------:R-:W-:Y:S04]  /*4d40*/  MOV R27, UR5 ;  /* 0x00000005001b7c02 */ /* 0x000fe80008000f00 */
[----:B------:R-:W3:Y:S01]  /*4d50*/  @!UP1 LDCU UR4, c[0x0][0x880] ;  /* 0x00011000ff0497ac */ /* 0x000ee20008000800 */
[----:B--2---:R4:W5:Y:S02]  /*4d60*/  @P1 LDG.E R26, desc[UR8][R26.64] ;  /* 0x000000081a1a1981 */ /* 0x004964000c1e1900 */
[----:B---34-:R-:W-:Y:S07]  /*4d70*/  @!P1 IMAD.U32 R26, RZ, RZ, UR4 ;  /* 0x00000004ff1a9e24 */ /* 0x018fee000f8e00ff */
.L_x_81:
[----:B-----5:R-:W-:Y:S01]  /*4d80*/  @!P0 FSETP.EQ.AND P2, PT, R26, RZ, PT ;  /* 0x000000ff1a00820b */ /* 0x020fe20003f42000 */
[----:B------:R-:W-:Y:S01]  /*4d90*/  @!UPT UIADD3 URZ, UPT, UPT, URZ, URZ, URZ ;  /* 0x000000fffffff290 */ /* 0x000fe2000fffe0ff */
[----:B------:R-:W-:Y:S11]  /*4da0*/  @!P0 BRA `(.L_x_82) ;  /* 0x0000000000148947 */ /* 0x000ff60003800000 */
[----:B------:R-:W-:Y:S02]  /*4db0*/  LOP3.LUT P0, RZ, R53, 0xff, RZ, 0xc0, !PT ;  /* 0x000000ff35ff7812 */ /* 0x000fe4000780c0ff */
[----:B------:R-:W-:Y:S04]  /*4dc0*/  PLOP3.LUT P2, PT, PT, PT, UP1, 0x80, 0x8 ;  /* 0x000000000008781c */ /* 0x000fe80003f4f018 */
[----:B------:R-:W-:Y:S07]  /*4dd0*/  PLOP3.LUT P2, PT, P2, PT, PT, 0x8, 0x80 ;  /* 0x000000000080781c */ /* 0x000fee000174e170 */
[----:B------:R-:W-:Y:S11]  /*4de0*/  @P0 FSETP.EQ.AND P2, PT, R26, RZ, PT ;  /* 0x000000ff1a00020b */ /* 0x000ff60003f42000 */
[----:B------:R-:W-:Y:S02]  /*4df0*/  @!UPT UIADD3 URZ, UPT, UPT, URZ, URZ, URZ ;  /* 0x000000fffffff290 */ /* 0x000fe4000fffe0ff */
.L_x_82:
[----:B------:R-:W-:Y:S01]  /*4e00*/  ULEA UR4, UR25, UR24, 0x3 ;  /* 0x0000001819047291 */ /* 0x000fe2000f8e18ff */
[----:B--2---:R-:W-:Y:S02]  /*4e10*/  SHF.L.U32 R2, R11, 0x1f, RZ ;  /* 0x0000001f0b027819 */ /* 0x004fe400000006ff */
[----:B------:R-:W-:Y:S04]  /*4e20*/  ELECT P1, URZ, PT ;  /* 0x0000000000ff782f */ /* 0x000fe80003820000 */
[----:B------:R-:W-:Y:S02]  /*4e30*/  PLOP3.LUT P1, PT, P2, P1, PT, 0xf2, 0x2f ;  /* 0x00000000002f781c */ /* 0x000fe40001723e72 */
[----:B------:R-:W2:Y:S02]  /*4e40*/  SYNCS.PHASECHK.TRANS64.TRYWAIT P0, [UR4+0x78], R2 ;  /* 0x00007802ff0075a7 */ /* 0x000ea40008001104 */
[----:B--2---:R-:W-:Y:S09]  /*4e50*/  @!P0 BRA `(.L_x_83) ;  /* 0x0000003400f48947 */ /* 0x004ff20003800000 */
.L_x_158:
[----:B------:R-:W-:Y:S01]  /*4e60*/  VOTEU.ALL UP0, P1 ;  /* 0x0000000000ff7886 */ /* 0x000fe20000800000 */
[----:B--2---:R-:W-:Y:S01]  /*4e70*/  @!P1 IADD3 R2, P0, PT, R12, 0x580, RZ ;  /* 0x000005800c029810 */ /* 0x004fe20007f1e0ff */
[----:B------:R-:W-:Y:S01]  /*4e80*/  UIADD3 UR9, UPT, UPT, UR4, 0x60, URZ ;  /* 0x0000006004097890 */ /* 0x000fe2000fffe0ff */
[----:B------:R-:W-:Y:S01]  /*4e90*/  VIADD R10, R10, 0x1 ;  /* 0x000000010a0a7836 */ /* 0x000fe20000000000 */
[----:B------:R-:W-:Y:S01]  /*4ea0*/  UMOV UR22, 0x0 ;  /* 0x0000000000167882 */ /* 0x000fe20000000000 */
[----:B------:R-:W-:Y:S01]  /*4eb0*/  @!UP0 ULEA UR5, UR25, UR24, 0xd ;  /* 0x0000001819058291 */ /* 0x000fe2000f8e68ff */
[----:B------:R-:W-:Y:S01]  /*4ec0*/  @!P1 IMAD.X R0, RZ, RZ, R13, P0 ;  /* 0x000000ffff009224 */ /* 0x000fe200000e060d */
[----:B------:R-:W-:Y:S01]  /*4ed0*/  @!P1 R2UR UR7, R2 ;  /* 0x00000000020792ca */ /* 0x000fe200000e0000 */
[----:B------:R-:W-:Y:S01]  /*4ee0*/  @!P1 IMAD.MOV.U32 R2, RZ, RZ, 0x2000 ;  /* 0x00002000ff029424 */ /* 0x000fe200078e00ff */
[----:B------:R-:W-:Y:S02]  /*4ef0*/  @!UP0 UIADD3 UR8, UPT, UPT, UR5, 0x400, URZ ;  /* 0x0000040005088890 */ /* 0x000fe4000fffe0ff */
[----:B------:R-:W-:Y:S01]  /*4f00*/  UIADD3 UR5, UPT, UPT, UR25, 0x1, URZ ;  /* 0x0000000119057890 */ /* 0x000fe2000fffe0ff */
[----:B------:R-:W-:Y:S01]  /*4f10*/  UMOV UR23, 0x10000000 ;  /* 0x1000000000177882 */ /* 0x000fe20000000000 */
[----:B------:R-:W-:Y:S02]  /*4f20*/  UMOV UR12, UR36 ;  /* 0x00000024000c7c82 */ /* 0x000fe40008000000 */
[----:B------:R-:W-:Y:S04]  /*4f30*/  UISETP.NE.AND UP0, UPT, UR5, 0x3, UPT ;  /* 0x000000030500788c */ /* 0x000fe8000bf05270 */
[----:B------:R-:W-:Y:S01]  /*4f40*/  USEL UR6, UR5, URZ, UP0 ;  /* 0x000000ff05067287 */ /* 0x000fe20008000000 */
[----:B------:R-:W-:Y:S01]  /*4f50*/  @!P1 R2UR UR5, R0 ;  /* 0x00000000000592ca */ /* 0x000fe200000e0000 */
[----:B------:R-:W-:Y:S01]  /*4f60*/  IMAD.U32 R4, RZ, RZ, UR7 ;  /* 0x00000007ff047e24 */ /* 0x000fe2000f8e00ff */
[----:B------:R-:W-:Y:S02]  /*4f70*/  USEL UR20, URZ, 0x1, UP0 ;  /* 0x00000001ff147887 */ /* 0x000fe40008000000 */
[----:B------:R-:W-:Y:S01]  /*4f80*/  VOTEU.ALL UP0, P1 ;  /* 0x0000000000ff7886 */ /* 0x000fe20000800000 */
[----:B------:R-:W-:Y:S01]  /*4f90*/  UPRMT UR7, UR54, 0x654, UR9 ;  /* 0x0000065436077896 */ /* 0x000fe20008000009 */
[----:B------:R-:W-:Y:S02]  /*4fa0*/  @!P1 R2UR UR18, R4 ;  /* 0x00000000041292ca */ /* 0x000fe400000e0000 */
[----:B------:R-:W-:Y:S04]  /*4fb0*/  LOP3.LUT R11, R11, UR20, RZ, 0x3c, !PT ;  /* 0x000000140b0b7c12 */ /* 0x000fe8000f8e3cff */
[----:B------:R-:W-:Y:S01]  /*4fc0*/  SHF.L.U32 R0, R11, 0x1f, RZ ;  /* 0x0000001f0b007819 */ /* 0x000fe200000006ff */
[----:B------:R-:W-:Y:S01]  /*4fd0*/  IMAD.U32 R5, RZ, RZ, UR5 ;  /* 0x00000005ff057e24 */ /* 0x000fe2000f8e00ff */
[----:B------:R-:W-:Y:S04]  /*4fe0*/  ULEA UR5, UR6, UR24, 0x3 ;  /* 0x0000001806057291 */ /* 0x000fe8000f8e18ff */
[----:B------:R-:W-:Y:S11]  /*4ff0*/  @!P1 R2UR UR19, R5 ;  /* 0x00000000051392ca */ /* 0x000ff600000e0000 */
[----:B------:R-:W-:Y:S02]  /*5000*/  @!UPT UIADD3 URZ, UPT, UPT, URZ, URZ, URZ ;  /* 0x000000fffffff290 */ /* 0x000fe4000fffe0ff */
[----:B------:R2:W-:Y:S01]  /*5010*/  @!UP0 UTMALDG.3D [UR8], [UR18], desc[UR22] ;  /* 0x00001608120085b4 */ /* 0x0005e20008011000 */
[----:B------:R2:W-:Y:S01]  /*5020*/  @!P1 SYNCS.ARRIVE.TRANS64.RED.A0TR RZ, [UR4+0x60], R2 ;  /* 0x00006002ffff99a7 */ /* 0x0005e20008300404 */
[----:B------:R-:W-:Y:S01]  /*5030*/  SYNCS.ARRIVE.TRANS64.RED.A1T0 RZ, [UR7], RZ ;  /* 0x000000ffffff79a7 */ /* 0x000fe20008100407 */
[----:B------:R-:W3:Y:S02]  /*5040*/  SYNCS.PHASECHK.TRANS64.TRYWAIT P0, [UR5+0x78], R0 ;  /* 0x00007800ff0075a7 */ /* 0x000ee40008001105 */
[----:B--23--:R-:W-:Y:S05]  /*5050*/  @!P0 BRA `(.L_x_84) ;  /* 0x00000034008c8947 */ /* 0x00cfea0003800000 */
.L_x_160:
[----:B------:R-:W-:Y:S01]  /*5060*/  UIADD3 UR9, UPT, UPT, UR5, 0x60, URZ ;  /* 0x0000006005097890 */ /* 0x000fe2000fffe0ff */
[----:B--2---:R-:W-:Y:S01]  /*5070*/  @!P1 IADD3 R2, P0, PT, R12, 0x580, RZ ;  /* 0x000005800c029810 */ /* 0x004fe20007f1e0ff */
[----:B------:R-:W-:Y:S01]  /*5080*/  UPLOP3.LUT UP4, UPT, UPT, UPT, UPT, 0x80, 0x8 ;  /* 0x000000000008789c */ /* 0x000fe20003f8f070 */
[----:B------:R-:W-:Y:S01]  /*5090*/  R2UR UR22, R55 ;  /* 0x00000000371672ca */ /* 0x000fe200000e0000 */
[----:B------:R-:W-:Y:S01]  /*50a0*/  UMOV UR20, 0x0 ;  /* 0x0000000000147882 */ /* 0x000fe20000000000 */
[----:B------:R-:W-:Y:S01]  /*50b0*/  UMOV UR21, 0x10000000 ;  /* 0x1000000000157882 */ /* 0x000fe20000000000 */
[----:B------:R-:W-:Y:S01]  /*50c0*/  UMOV UR12, UR36 ;  /* 0x00000024000c7c82 */ /* 0x000fe20008000000 */
[----:B------:R-:W-:Y:S01]  /*50d0*/  VOTEU.ALL UP0, P1 ;  /* 0x0000000000ff7886 */ /* 0x000fe20000800000 */
[----:B------:R-:W-:Y:S01]  /*50e0*/  @!P1 IMAD.X R0, RZ, RZ, R13, P0 ;  /* 0x000000ffff009224 */ /* 0x000fe200000e060d */
[----:B------:R-:W-:Y:S01]  /*50f0*/  R2UR UR19, R56 ;  /* 0x00000000381372ca */ /* 0x000fe200000e0000 */
[----:B------:R-:W-:Y:S01]  /*5100*/  UMOV UR36, UR28 ;  /* 0x0000001c00247c82 */ /* 0x000fe20008000000 */
[C---:B------:R-:W-:Y:S01]  /*5110*/  ISETP.NE.AND P0, PT, R10.reuse, 0x2, PT ;  /* 0x000000020a00780c */ /* 0x040fe20003f05270 */
[----:B------:R-:W-:Y:S02]  /*5120*/  @!UP0 ULEA UR4, UR6, UR24, 0xd ;  /* 0x0000001806048291 */ /* 0x000fe4000f8e68ff */
[----:B------:R-:W-:Y:S01]  /*5130*/  @!UP0 UIADD3 UR10, UPT, UPT, UR10, 0x20, URZ ;  /* 0x000000200a0a8890 */ /* 0x000fe2000fffe0ff */
[----:B------:R-:W-:Y:S01]  /*5140*/  SEL R10, R10, RZ, P0 ;  /* 0x000000ff0a0a7207 */ /* 0x000fe20000000000 */
[----:B------:R-:W-:Y:S02]  /*5150*/  @!UP0 UIADD3 UR8, UPT, UPT, UR4, 0x400, URZ ;  /* 0x0000040004088890 */ /* 0x000fe4000fffe0ff */
[----:B------:R-:W-:Y:S01]  /*5160*/  UIADD3 UR4, UPT, UPT, UR6, 0x1, URZ ;  /* 0x0000000106047890 */ /* 0x000fe2000fffe0ff */
[----:B------:R-:W-:Y:S01]  /*5170*/  @!P1 R2UR UR6, R2 ;  /* 0x00000000020692ca */ /* 0x000fe200000e0000 */
[----:B------:R-:W-:Y:S02]  /*5180*/  UIADD3 UR27, UPT, UPT, UR13, UR22, URZ ;  /* 0x000000160d1b7290 */ /* 0x000fe4000fffe0ff */
[----:B------:R-:W-:Y:S02]  /*5190*/  UISETP.NE.AND UP0, UPT, UR4, 0x3, UPT ;  /* 0x000000030400788c */ /* 0x000fe4000bf05270 */
[----:B------:R-:W-:Y:S02]  /*51a0*/  UIADD3 UR26, UPT, UPT, UR14, UR19, URZ ;  /* 0x000000130e1a7290 */ /* 0x000fe4000fffe0ff */
[----:B------:R-:W-:Y:S01]  /*51b0*/  USEL UR25, UR4, URZ, UP0 ;  /* 0x000000ff04197287 */ /* 0x000fe20008000000 */
[----:B------:R-:W-:Y:S01]  /*51c0*/  @!P1 R2UR UR4, R0 ;  /* 0x00000000000492ca */ /* 0x000fe200000e0000 */
[----:B------:R-:W-:Y:S01]  /*51d0*/  USEL UR18, URZ, 0x1, UP0 ;  /* 0x00000001ff127887 */ /* 0x000fe20008000000 */
[----:B------:R-:W-:Y:S01]  /*51e0*/  SEL R0, RZ, 0x1, P0 ;  /* 0x00000001ff007807 */ /* 0x000fe20000000000 */
[----:B------:R-:W-:Y:S02]  /*51f0*/  VOTEU.ALL UP0, P1 ;  /* 0x0000000000ff7886 */ /* 0x000fe40000800000 */
[----:B------:R-:W-:Y:S01]  /*5200*/  IMAD.U32 R4, RZ, RZ, UR6 ;  /* 0x00000006ff047e24 */ /* 0x000fe2000f8e00ff */
[----:B------:R-:W-:Y:S02]  /*5210*/  LOP3.LUT R9, R9, R0, RZ, 0x3c, !PT ;  /* 0x0000000009097212 */ /* 0x000fe400078e3cff */
[----:B------:R-:W-:Y:S02]  /*5220*/  LOP3.LUT R11, R11, UR18, RZ, 0x3c, !PT ;  /* 0x000000120b0b7c12 */ /* 0x000fe4000f8e3cff */
[----:B------:R-:W-:Y:S03]  /*5230*/  @!P1 R2UR UR6, R4 ;  /* 0x00000000040692ca */ /* 0x000fe600000e0000 */
[----:B------:R-:W-:Y:S01]  /*5240*/  IMAD.U32 R5, RZ, RZ, UR4 ;  /* 0x00000004ff057e24 */ /* 0x000fe2000f8e00ff */
[----:B------:R-:W-:Y:S04]  /*5250*/  UPRMT UR4, UR54, 0x654, UR9 ;  /* 0x0000065436047896 */ /* 0x000fe80008000009 */
[----:B------:R-:W-:Y:S11]  /*5260*/  @!P1 R2UR UR7, R5 ;  /* 0x00000000050792ca */ /* 0x000ff600000e0000 */
[----:B------:R-:W-:Y:S02]  /*5270*/  @!UPT UIADD3 URZ, UPT, UPT, URZ, URZ, URZ ;  /* 0x000000fffffff290 */ /* 0x000fe4000fffe0ff */
[----:B------:R2:W-:Y:S01]  /*5280*/  @!UP0 UTMALDG.3D [UR8], [UR6], desc[UR20] ;  /* 0x00001408060085b4 */ /* 0x0005e20008011000 */
[----:B------:R2:W-:Y:S01]  /*5290*/  @!P1 SYNCS.ARRIVE.TRANS64.RED.A0TR RZ, [UR5+0x60], R3 ;  /* 0x00006003ffff99a7 */ /* 0x0005e20008300405 */
[----:B------:R-:W-:Y:S01]  /*52a0*/  SYNCS.ARRIVE.TRANS64.RED.A1T0 RZ, [UR4], RZ ;  /* 0x000000ffffff79a7 */ /* 0x000fe20008100404 */
[----:B------:R-:W-:Y:S05]  /*52b0*/  BRA.U UP2, `(.L_x_85) ;  /* 0xfffffff102d07547 */ /* 0x000fea000b83ffff */
[----:B------:R-:W-:Y:S01]  /*52c0*/  UIADD3 UR24, UPT, UPT, UR24, 0x78, URZ ;  /* 0x0000007818187890 */ /* 0x000fe2000fffe0ff */
[----:B------:R-:W-:-:S03]  /*52d0*/  SHF.L.U32 R2, R11, 0x1f, RZ ;  /* 0x0000001f0b027819 */ /* 0x000fc600000006ff */
[----:B------:R-:W-:-:S09]  /*52e0*/  ULEA UR4, UR25, UR24, 0x3 ;  /* 0x0000001819047291 */ /* 0x000fd2000f8e18ff */
[----:B------:R-:W3:Y:S02]  /*52f0*/  SYNCS.PHASECHK.TRANS64.TRYWAIT P0, [UR4], R2 ;  /* 0x00000002ff0075a7 */ /* 0x000ee40008001104 */
[----:B---3--:R-:W-:Y:S05]  /*5300*/  @!P0 BRA `(.L_x_86) ;  /* 0x0000003000f88947 */ /* 0x008fea0003800000 */
.L_x_162:
[----:B------:R-:W-:-:S04]  /*5310*/  UIADD3 UR4, UPT, UPT, UR25, 0x1, URZ ;  /* 0x0000000119047890 */ /* 0x000fc8000fffe0ff */
[----:B------:R-:W-:-:S04]  /*5320*/  UISETP.NE.AND UP0, UPT, UR4, 0x3, UPT ;  /* 0x000000030400788c */ /* 0x000fc8000bf05270 */
[----:B--2---:R-:W-:Y:S02]  /*5330*/  USEL UR6, URZ, 0x1, UP0 ;  /* 0x00000001ff067887 */ /* 0x004fe40008000000 */
[----:B------:R-:W-:-:S04]  /*5340*/  USEL UR4, UR4, URZ, UP0 ;  /* 0x000000ff04047287 */ /* 0x000fc80008000000 */
[----:B------:R-:W-:Y:S01]  /*5350*/  ULEA UR5, UR4, UR24, 0x3 ;  /* 0x0000001804057291 */ /* 0x000fe2000f8e18ff */
[----:B------:R-:W-:-:S04]  /*5360*/  LOP3.LUT R11, R11, UR6, RZ, 0x3c, !PT ;  /* 0x000000060b0b7c12 */ /* 0x000fc8000f8e3cff */
[----:B---3--:R-:W-:-:S04]  /*5370*/  SHF.L.U32 R2, R11, 0x1f, RZ ;  /* 0x0000001f0b027819 */ /* 0x008fc800000006ff */
[----:B------:R-:W2:Y:S02]  /*5380*/  SYNCS.PHASECHK.TRANS64.TRYWAIT P0, [UR5], R2 ;  /* 0x00000002ff0075a7 */ /* 0x000ea40008001105 */
[----:B--2---:R-:W-:Y:S05]  /*5390*/  @!P0 BRA `(.L_x_87) ;  /* 0x0000003000ec8947 */ /* 0x004fea0003800000 */
.L_x_164:
[----:B------:R-:W-:-:S04]  /*53a0*/  UIADD3 UR4, UPT, UPT, UR4, 0x1, URZ ;  /* 0x0000000104047890 */ /* 0x000fc8000fffe0ff */
[----:B------:R-:W-:-:S04]  /*53b0*/  UISETP.NE.AND UP0, UPT, UR4, 0x3, UPT ;  /* 0x000000030400788c */ /* 0x000fc8000bf05270 */
[----:B------:R-:W-:Y:S02]  /*53c0*/  USEL UR5, URZ, 0x1, UP0 ;  /* 0x00000001ff057887 */ /* 0x000fe40008000000 */
[----:B------:R-:W-:-:S04]  /*53d0*/  USEL UR4, UR4, URZ, UP0 ;  /* 0x000000ff04047287 */ /* 0x000fc80008000000 */
[----:B------:R-:W-:Y:S01]  /*53e0*/  ULEA UR4, UR4, UR24, 0x3 ;  /* 0x0000001804047291 */ /* 0x000fe2000f8e18ff */
[----:B--2---:R-:W-:-:S04]  /*53f0*/  LOP3.LUT R2, R11, UR5, RZ, 0x3c, !PT ;  /* 0x000000050b027c12 */ /* 0x004fc8000f8e3cff */
[----:B------:R-:W-:Y:S01]  /*5400*/  SHF.L.U32 R2, R2, 0x1f, RZ ;  /* 0x0000001f02027819 */ /* 0x000fe200000006ff */
[----:B------:R-:W-:-:S07]  /*5410*/  IMAD.U32 R0, RZ, RZ, UR4 ;  /* 0x00000004ff007e24 */ /* 0x000fce000f8e00ff */
.L_x_88:
[----:B--2---:R2:W3:Y:S02]  /*5420*/  SYNCS.PHASECHK.TRANS64.TRYWAIT P0, [R0+URZ], R2 ;  /* 0x00000002000075a7 */ /* 0x0044e400080011ff */
[----:B---3--:R-:W-:Y:S05]  /*5430*/  @!P0 NANOSLEEP.SYNCS 0x989680 ;  /* 0x009896800000895d */ /* 0x008fea0003900000 */
[----:B------:R-:W3:Y:S02]  /*5440*/  @!P0 SYNCS.PHASECHK.TRANS64 P0, [R0+URZ], R2 ;  /* 0x00000002000085a7 */ /* 0x000ee400080010ff */
[----:B-1-3--:R-:W-:Y:S05]  /*5450*/  @P0 EXIT ;  /* 0x000000000000094d */ /* 0x00afea0003800000 */
[----:B------:R-:W-:Y:S05]  /*5460*/  BRA `(.L_x_88) ;  /* 0xfffffffc00ec7947 */ /* 0x000fea000383ffff */
.L_x_76:
[----:B------:R-:W-:-:S06]  /*5470*/  UISETP.GE.AND UP0, UPT, UR18, 0x4, UPT ;  /* 0x000000041200788c */ /* 0x000fcc000bf06270 */
[----:B------:R-:W-:-:S13]  /*5480*/  PLOP3.LUT P0, PT, PT, PT, UP0, 0x80, 0x8 ;  /* 0x000000000008781c */ /* 0x000fda0003f0f008 */
[----:B-1----:R-:W-:Y:S05]  /*5490*/  @!P0 EXIT ;  /* 0x000000000000894d */ /* 0x002fea0003800000 */
[----:B------:R-:W-:Y:S01]  /*54a0*/  BAR.SYNC.DEFER_BLOCKING 0x6, 0xa0 ;  /* 0x0182800000007b1d */ /* 0x000fe20000010000 */
[C---:B------:R-:W-:Y:S01]  /*54b0*/  IMAD.SHL.U32 R4, R64.reuse, 0x20, RZ ;  /* 0x0000002040047824 */ /* 0x040fe200078e00ff */
[C---:B------:R-:W-:Y:S01]  /*54c0*/  R2P PR, R64.reuse, 0x6 ;  /* 0x0000000640007804 */ /* 0x040fe20000000000 */
[C---:B------:R-:W-:Y:S01]  /*54d0*/  IMAD.SHL.U32 R2, R64.reuse, 0x4, RZ ;  /* 0x0000000440027824 */ /* 0x040fe200078e00ff */
[----:B------:R-:W-:Y:S01]  /*54e0*/  CS2R R60, SRZ ;  /* 0x00000000003c7805 */ /* 0x000fe2000001ff00 */
[----:B------:R-:W-:Y:S01]  /*54f0*/  IMAD.U32 R23, R64, 0x10000, RZ ;  /* 0x0001000040177824 */ /* 0x000fe200078e00ff */
[----:B------:R-:W-:Y:S01]  /*5500*/  UMOV UR44, 0x400 ;  /* 0x00000400002c7882 */ /* 0x000fe20000000000 */
[----:B------:R-:W1:Y:S01]  /*5510*/  LDCU.64 UR4, c[0x0][0x890] ;  /* 0x00011200ff0477ac */ /* 0x000e620008000a00 */
[----:B------:R-:W2:Y:S01]  /*5520*/  LDC.64 R50, c[0x0][0x8b0] ;  /* 0x00022c00ff327b82 */ /* 0x000ea20000000a00 */
[----:B------:R-:W-:Y:S01]  /*5530*/  LOP3.LUT R3, R4, 0xe0, RZ, 0xc0, !PT ;  /* 0x000000e004037812 */ /* 0x000fe200078ec0ff */
[----:B------:R-:W-:Y:S01]  /*5540*/  IMAD.SHL.U32 R52, R64, 0x10, RZ ;  /* 0x0000001040347824 */ /* 0x000fe200078e00ff */
[----:B------:R-:W-:Y:S01]  /*5550*/  ULEA UR44, UR54, UR44, 0x18 ;  /* 0x0000002c362c7291 */ /* 0x000fe2000f8ec0ff */
[----:B------:R-:W-:Y:S01]  /*5560*/  LOP3.LUT R4, R4, 0x100, RZ, 0xc0, !PT ;  /* 0x0000010004047812 */ /* 0x000fe200078ec0ff */
[----:B------:R-:W-:Y:S01]  /*5570*/  IMAD.MOV.U32 R63, RZ, RZ, 0x8 ;  /* 0x00000008ff3f7424 */ /* 0x000fe200078e00ff */
[----:B------:R-:W-:Y:S01]  /*5580*/  LOP3.LUT R2, R3, 0x1c, R2, 0xf8, !PT ;  /* 0x0000001c03027812 */ /* 0x000fe200078ef802 */
[----:B------:R-:W-:Y:S01]  /*5590*/  IMAD.MOV.U32 R62, RZ, RZ, 0x10 ;  /* 0x00000010ff3e7424 */ /* 0x000fe200078e00ff */
[----:B------:R-:W3:Y:S01]  /*55a0*/  LDC.64 R48, c[0x0][0x8a8] ;  /* 0x00022a00ff307b82 */ /* 0x000ee20000000a00 */
[----:B------:R-:W-:Y:S01]  /*55b0*/  SHF.R.U32.HI R3, RZ, 0x2, R64 ;  /* 0x00000002ff037819 */ /* 0x000fe20000011640 */
[----:B------:R-:W-:Y:S01]  /*55c0*/  IMAD.MOV.U32 R22, RZ, RZ, RZ ;  /* 0x000000ffff167224 */ /* 0x000fe200078e00ff */
[----:B------:R-:W-:Y:S01]  /*55d0*/  LOP3.LUT R23, R23, 0x600000, RZ, 0xc0, !PT ;  /* 0x0060000017177812 */ /* 0x000fe200078ec0ff */
[----:B------:R-:W-:Y:S01]  /*55e0*/  IMAD.MOV.U32 R59, RZ, RZ, RZ ;  /* 0x000000ffff3b7224 */ /* 0x000fe200078e00ff */
[----:B------:R-:W-:Y:S01]  /*55f0*/  LOP3.LUT R52, R4, 0x600, R52, 0xf8, !PT ;  /* 0x0000060004347812 */ /* 0x000fe200078ef834 */
[----:B------:R-:W4:Y:S01]  /*5600*/  LDCU UR63, c[0x0][0x370] ;  /* 0x00006e00ff3f77ac */ /* 0x000f220008000800 */
[----:B------:R-:W-:Y:S01]  /*5610*/  LOP3.LUT R2, R2, 0x4, R3, 0x78, !PT ;  /* 0x0000000402027812 */ /* 0x000fe200078e7803 */
[----:B------:R-:W4:Y:S01]  /*5620*/  LDS R0, [UR44+0x150] ;  /* 0x0001502cff007984 */ /* 0x000f220008000800 */
[----:B-1----:R-:W-:Y:S01]  /*5630*/  IMAD.U32 R66, RZ, RZ, UR4 ;  /* 0x00000004ff427e24 */ /* 0x002fe2000f8e00ff */
[----:B------:R-:W-:Y:S01]  /*5640*/  UIADD3 UR4, UPT, UPT, UR44, 0x400, URZ ;  /* 0x000004002c047890 */ /* 0x000fe2000fffe0ff */
[----:B------:R-:W-:Y:S01]  /*5650*/  LOP3.LUT R52, R52, R2, RZ, 0xfc, !PT ;  /* 0x0000000234347212 */ /* 0x000fe200078efcff */
[----:B------:R-:W-:Y:S01]  /*5660*/  IMAD.U32 R65, RZ, RZ, UR5 ;  /* 0x00000005ff417e24 */ /* 0x000fe2000f8e00ff */
[----:B------:R-:W-:Y:S01]  /*5670*/  LOP3.LUT R64, R64, 0x60, RZ, 0xc0, !PT ;  /* 0x0000006040407812 */ /* 0x000fe200078ec0ff */
[----:B------:R-:W1:Y:S01]  /*5680*/  LDCU UR43, c[0x0][0xb0c] ;  /* 0x00016180ff2b77ac */ /* 0x000e620008000800 */
[----:B------:R-:W-:Y:S01]  /*5690*/  SEL R63, R63, 0xfffffff8, !P1 ;  /* 0xfffffff83f3f7807 */ /* 0x000fe20004800000 */
[----:B------:R-:W-:Y:S01]  /*56a0*/  IMAD.U32 R68, RZ, RZ, UR4 ;  /* 0x00000004ff447e24 */ /* 0x000fe2000f8e00ff */
[----:B------:R-:W-:Y:S01]  /*56b0*/  SEL R62, R62, 0xfffffff0, !P2 ;  /* 0xfffffff03e3e7807 */ /* 0x000fe20005000000 */
[----:B------:R-:W1:Y:S01]  /*56c0*/  LDCU UR39, c[0x0][0xb30] ;  /* 0x00016600ff2777ac */ /* 0x000e620008000800 */
[----:B------:R-:W1:Y:S01]  /*56d0*/  LDCU.64 UR60, c[0x0][0x888] ;  /* 0x00011100ff3c77ac */ /* 0x000e620008000a00 */
[----:B------:R-:W1:Y:S01]  /*56e0*/  LDCU.64 UR40, c[0x0][0xb28] ;  /* 0x00016500ff2877ac */ /* 0x000e620008000a00 */
[----:B------:R-:W1:Y:S01]  /*56f0*/  LDCU.128 UR56, c[0x0][0xb10] ;  /* 0x00016200ff3877ac */ /* 0x000e620008000c00 */
[----:B------:R-:W1:Y:S01]  /*5700*/  LDCU UR62, c[0x0][0x374] ;  /* 0x00006e80ff3e77ac */ /* 0x000e620008000800 */
[----:B------:R-:W-:Y:S01]  /*5710*/  UMOV UR55, 0x1 ;  /* 0x0000000100377882 */ /* 0x000fe20000000000 */
[----:B------:R-:W-:Y:S01]  /*5720*/  UMOV UR46, URZ ;  /* 0x000000ff002e7c82 */ /* 0x000fe20008000000 */
[----:B------:R-:W-:Y:S01]  /*5730*/  UMOV UR53, URZ ;  /* 0x000000ff00357c82 */ /* 0x000fe20008000000 */
[----:B------:R-:W-:Y:S01]  /*5740*/  UMOV UR52, URZ ;  /* 0x000000ff00347c82 */ /* 0x000fe20008000000 */
[----:B-1234-:R-:W-:-:S07]  /*5750*/  IMAD.IADD R23, R0, 0x1, R23 ;  /* 0x0000000100177824 */ /* 0x01efce00078e0217 */
.L_x_119:
[C---:B------:R-:W-:Y:S02]  /*5760*/  LEA R0, R59.reuse, UR44, 0x3 ;  /* 0x0000002c3b007c11 */ /* 0x040fe4000f8e18ff */
[----:B------:R-:W-:Y:S02]  /*5770*/  SHF.L.U32 R2, R60, 0x1f, RZ ;  /* 0x0000001f3c027819 */ /* 0x000fe400000006ff */
[----:B------:R-:W-:Y:S02]  /*5780*/  LEA R4, R59, UR44, 0x4 ;  /* 0x0000002c3b047c11 */ /* 0x000fe4000f8e20ff */
[----:B------:R-:W1:Y:S02]  /*5790*/  SYNCS.PHASECHK.TRANS64.TRYWAIT P0, [R0+URZ+0xa0], R2 ;  /* 0x0000a002000075a7 */ /* 0x000e6400080011ff */
[----:B-1----:R-:W-:Y:S05]  /*57a0*/  @!P0 BRA `(.L_x_89) ;  /* 0x0000003000008947 */ /* 0x002fea0003800000 */
.L_x_165:
[----:B------:R-:W-:Y:S01]  /*57b0*/  R2UR UR7, R67 ;  /* 0x00000000430772ca */ /* 0x000fe200000e0000 */
[----:B------:R-:W2:Y:S01]  /*57c0*/  LDS.128 R4, [R4+0x130] ;  /* 0x0001300004047984 */ /* 0x000ea20000000c00 */
[----:B-1----:R-:W-:Y:S01]  /*57d0*/  VIADD R0, R0, 0xb0 ;  /* 0x000000b000007836 */ /* 0x002fe20000000000 */
[----:B------:R-:W-:Y:S04]  /*57e0*/  UISETP.GE.AND UP0, UPT, UR42, 0x1, UPT ;  /* 0x000000012a00788c */ /* 0x000fe8000bf06270 */
[----:B------:R-:W-:Y:S01]  /*57f0*/  PRMT R0, RZ, 0x654, R0 ;  /* 0x00000654ff007816 */ /* 0x000fe20000000000 */
[----:B------:R-:W-:Y:S01]  /*5800*/  @!PT LDS RZ, [RZ] ;  /* 0x00000000fffff984 */ /* 0x000fe20000000800 */
[----:B------:R-:W-:Y:S01]  /*5810*/  @!PT LDS RZ, [RZ] ;  /* 0x00000000fffff984 */ /* 0x000fe20000000800 */
[----:B------:R-:W-:Y:S01]  /*5820*/  @!PT LDS RZ, [RZ] ;  /* 0x00000000fffff984 */ /* 0x000fe20000000800 */
[----:B------:R-:W-:Y:S01]  /*5830*/  @!PT LDS RZ, [RZ] ;  /* 0x00000000fffff984 */ /* 0x000fe20000000800 */
[----:B------:R1:W-:Y:S06]  /*5840*/  MEMBAR.ALL.CTA ;  /* 0x0000000000007992 */ /* 0x0003ec0000008000 */
[----:B-1----:R-:W1:Y:S02]  /*5850*/  FENCE.VIEW.ASYNC.S ;  /* 0x00000000000073c6 */ /* 0x002e640000000000 */
[----:B-1----:R1:W-:Y:S01]  /*5860*/  SYNCS.ARRIVE.TRANS64.RED.A1T0 RZ, [R0+URZ], RZ ;  /* 0x000000ff00ff79a7 */ /* 0x0023e200081004ff */
[----:B--2---:R-:W-:Y:S11]  /*5870*/  LOP3.LUT P0, RZ, R6, 0x1, RZ, 0xc0, !PT ;  /* 0x0000000106ff7812 */ /* 0x004ff6000780c0ff */
[----:B------:R-:W-:Y:S02]  /*5880*/  @!UPT UIADD3 URZ, UPT, UPT, URZ, URZ, URZ ;  /* 0x000000fffffff290 */ /* 0x000fe4000fffe0ff */
[----:B------:R-:W-:Y:S01]  /*5890*/  VOTEU.ANY UP1, P0 ;  /* 0x0000000000ff7886 */ /* 0x000fe20000020100 */
[----:B------:R-:W-:Y:S01]  /*58a0*/  PLOP3.LUT P0, PT, PT, PT, UP1, 0x80, 0x8 ;  /* 0x000000000008781c */ /* 0x000fe20003f0f018 */
[----:B------:R-:W-:Y:S06]  /*58b0*/  UP2UR UR4, UPR, URZ, 0x2 ;  /* 0x00000002ff047883 */ /* 0x000fec0008000000 */
[----:B------:R-:W-:Y:S06]  /*58c0*/  IMAD.U32 R69, RZ, RZ, UR4 ;  /* 0x00000004ff457e24 */ /* 0x000fec000f8e00ff */
[----:B------:R-:W-:Y:S02]  /*58d0*/  @P0 SHF.R.U32.HI R2, RZ, 0x10, R5 ;  /* 0x00000010ff020819 */ /* 0x000fe40000011605 */
[----:B------:R-:W-:Y:S02]  /*58e0*/  @P0 MOV R3, R4 ;  /* 0x0000000400030202 */ /* 0x000fe40000000f00 */
[----:B------:R-:W-:Y:S02]  /*58f0*/  @P0 R2UR UR4, R2 ;  /* 0x00000000020402ca */ /* 0x000fe400000e0000 */
[----:B------:R-:W-:Y:S02]  /*5900*/  @P0 LOP3.LUT R4, R5, 0xffff, RZ, 0xc0, !PT ;  /* 0x0000ffff05040812 */ /* 0x000fe400078ec0ff */
[----:B------:R-:W-:Y:S02]  /*5910*/  @P0 R2UR UR6, R3 ;  /* 0x00000000030602ca */ /* 0x000fe400000e0000 */
[----:B------:R-:W-:Y:S07]  /*5920*/  @P0 R2UR UR5, R4 ;  /* 0x00000000040502ca */ /* 0x000fee00000e0000 */
[----:B------:R-:W-:Y:S02]  /*5930*/  @UP1 UMOV UR7, UR4 ;  /* 0x0000000400071c82 */ /* 0x000fe40008000000 */
[----:B------:R-:W-:Y:S02]  /*5940*/  IMAD.U32 R67, RZ, RZ, UR7 ;  /* 0x00000007ff437e24 */ /* 0x000fe4000f8e00ff */
[----:B------:R-:W-:Y:S02]  /*5950*/  @UP1 UMOV UR38, UR6 ;  /* 0x0000000600261c82 */ /* 0x000fe40008000000 */
[----:B------:R-:W-:Y:S01]  /*5960*/  @UP1 UMOV UR37, UR5 ;  /* 0x0000000500251c82 */ /* 0x000fe20008000000 */
[----:B-1----:R-:W-:Y:S05]  /*5970*/  BRA.U !UP0, `(.L_x_90) ;  /* 0x0000000108cc7547 */ /* 0x002fea000b800000 */
[----:B------:R-:W1:Y:S01]  /*5980*/  LDCU UR12, c[0x0][0xb20] ;  /* 0x00016400ff0c77ac */ /* 0x000e620008000800 */
[----:B------:R-:W-:Y:S02]  /*5990*/  UIMAD.WIDE.U32 UR4, UR62, UR59, URZ ;  /* 0x0000003b3e0472a5 */ /* 0x000fe4000f8e00ff */
[----:B------:R-:W-:Y:S02]  /*59a0*/  UIMAD.WIDE.U32 UR6, UR63, UR56, URZ ;  /* 0x000000383f0672a5 */ /* 0x000fe4000f8e00ff */
[----:B------:R-:W-:Y:S02]  /*59b0*/  UISETP.NE.AND UP0, UPT, UR58, 0x1, UPT ;  /* 0x000000013a00788c */ /* 0x000fe4000bf05270 */
[----:B------:R-:W-:Y:S02]  /*59c0*/  UIMAD.WIDE.U32 UR8, UR37, UR59, URZ ;  /* 0x0000003b250872a5 */ /* 0x000fe4000f8e00ff */
[----:B------:R-:W-:Y:S02]  /*59d0*/  UIMAD.WIDE.U32 UR10, UR38, UR56, URZ ;  /* 0x00000038260a72a5 */ /* 0x000fe4000f8e00ff */
[----:B------:R-:W-:Y:S02]  /*59e0*/  UISETP.NE.AND UP1, UPT, UR43, 0x1, UPT ;  /* 0x000000012b00788c */ /* 0x000fe4000bf25270 */
[----:B------:R-:W-:Y:S01]  /*59f0*/  UISETP.NE.AND UP2, UPT, UR42, 0x1, UPT ;  /* 0x000000012a00788c */ /* 0x000fe2000bf45270 */
[----:B------:R-:W-:Y:S02]  /*5a00*/  UMOV UR4, UR5 ;  /* 0x0000000500047c82 */ /* 0x000fe40008000000 */
[----:B-1----:R-:W-:Y:S03]  /*5a10*/  USHF.R.U32.HI UR5, URZ, UR12, UR4 ;  /* 0x0000000cff057299 */ /* 0x002fe60008011604 */
[----:B------:R-:W-:Y:S02]  /*5a20*/  UMOV UR4, UR7 ;  /* 0x0000000700047c82 */ /* 0x000fe40008000000 */
[----:B------:R-:W-:Y:S02]  /*5a30*/  USHF.R.U32.HI UR7, URZ, UR57, UR4 ;  /* 0x00000039ff077299 */ /* 0x000fe40008011604 */
[----:B------:R-:W-:Y:S02]  /*5a40*/  USEL UR4, UR62, UR5, !UP0 ;  /* 0x000000053e047287 */ /* 0x000fe4000c000000 */
[----:B------:R-:W-:Y:S01]  /*5a50*/  USEL UR7, UR63, UR7, !UP1 ;  /* 0x000000073f077287 */ /* 0x000fe2000c800000 */
[----:B------:R-:W-:Y:S01]  /*5a60*/  UMOV UR5, UR9 ;  /* 0x0000000900057c82 */ /* 0x000fe20008000000 */
[----:B------:R-:W-:Y:S02]  /*5a70*/  UIMAD.WIDE.U32 UR8, UR4, UR40, URZ ;  /* 0x00000028040872a5 */ /* 0x000fe4000f8e00ff */
[----:B------:R-:W-:Y:S03]  /*5a80*/  USHF.R.U32.HI UR6, URZ, UR12, UR5 ;  /* 0x0000000cff067299 */ /* 0x000fe60008011605 */
[----:B------:R-:W-:Y:S01]  /*5a90*/  UMOV UR5, UR11 ;  /* 0x0000000b00057c82 */ /* 0x000fe20008000000 */
[----:B------:R-:W-:Y:S02]  /*5aa0*/  UIMAD.WIDE.U32 UR10, UR7, UR40, URZ ;  /* 0x00000028070a72a5 */ /* 0x000fe4000f8e00ff */
[----:B------:R-:W-:Y:S02]  /*5ab0*/  USHF.R.U32.HI UR12, URZ, UR57, UR5 ;  /* 0x00000039ff0c7299 */ /* 0x000fe40008011605 */
[----:B------:R-:W-:Y:S01]  /*5ac0*/  USEL UR6, UR37, UR6, !UP0 ;  /* 0x0000000625067287 */ /* 0x000fe2000c000000 */
[----:B------:R-:W-:Y:S02]  /*5ad0*/  UMOV UR5, UR9 ;  /* 0x0000000900057c82 */ /* 0x000fe40008000000 */
[----:B------:R-:W-:Y:S01]  /*5ae0*/  UMOV UR10, UR11 ;  /* 0x0000000b000a7c82 */ /* 0x000fe20008000000 */
[----:B------:R-:W-:Y:S02]  /*5af0*/  @UP2 USHF.R.U32.HI UR4, URZ, UR41, UR5 ;  /* 0x00000029ff042299 */ /* 0x000fe40008011605 */
[----:B------:R-:W-:Y:S02]  /*5b00*/  @UP2 USHF.R.U32.HI UR7, URZ, UR41, UR10 ;  /* 0x00000029ff072299 */ /* 0x000fe4000801160a */
[----:B------:R-:W-:Y:S02]  /*5b10*/  UIMAD UR4, UR42, UR4, URZ ;  /* 0x000000042a0472a4 */ /* 0x000fe4000f8e02ff */
[----:B------:R-:W-:Y:S02]  /*5b20*/  UIMAD.WIDE.U32 UR10, UR6, UR40, URZ ;  /* 0x00000028060a72a5 */ /* 0x000fe4000f8e00ff */
[----:B------:R-:W-:Y:S02]  /*5b30*/  USEL UR5, UR38, UR12, !UP1 ;  /* 0x0000000c26057287 */ /* 0x000fe4000c800000 */
[----:B------:R-:W-:Y:S02]  /*5b40*/  UIMAD UR8, UR42, UR7, URZ ;  /* 0x000000072a0872a4 */ /* 0x000fe4000f8e02ff */
[----:B------:R-:W-:Y:S03]  /*5b50*/  UISETP.GE.AND UP0, UPT, UR6, UR4, UPT ;  /* 0x000000040600728c */ /* 0x000fe6000bf06270 */
[----:B------:R-:W-:Y:S01]  /*5b60*/  UMOV UR4, UR11 ;  /* 0x0000000b00047c82 */ /* 0x000fe20008000000 */
[----:B------:R-:W-:Y:S02]  /*5b70*/  UISETP.GE.OR UP0, UPT, UR5, UR8, UP0 ;  /* 0x000000080500728c */ /* 0x000fe40008706670 */
[----:B------:R-:W-:Y:S02]  /*5b80*/  USHF.R.U32.HI UR4, URZ, UR41, UR4 ;  /* 0x00000029ff047299 */ /* 0x000fe40008011604 */
[----:B------:R-:W-:Y:S02]  /*5b90*/  UIMAD.WIDE.U32 UR8, UR5, UR40, URZ ;  /* 0x00000028050872a5 */ /* 0x000fe4000f8e00ff */
[----:B------:R-:W-:Y:S02]  /*5ba0*/  USEL UR11, UR6, UR4, !UP2 ;  /* 0x00000004060b7287 */ /* 0x000fe4000d000000 */
[----:B------:R-:W-:Y:S02]  /*5bb0*/  UIADD3 UR8, UPT, UPT, -UR5, URZ, URZ ;  /* 0x000000ff05087290 */ /* 0x000fe4000fffe1ff */
[----:B------:R-:W-:Y:S01]  /*5bc0*/  UIADD3 UR10, UPT, UPT, -UR11, URZ, URZ ;  /* 0x000000ff0b0a7290 */ /* 0x000fe2000fffe1ff */
[----:B------:R-:W-:Y:S01]  /*5bd0*/  @!UP0 UMOV UR4, UR9 ;  /* 0x0000000900048c82 */ /* 0x000fe20008000000 */
[----:B------:R-:W-:Y:S02]  /*5be0*/  UIADD3 UR9, UPT, UPT, -UR6, URZ, URZ ;  /* 0x000000ff06097290 */ /* 0x000fe4000fffe1ff */
[----:B------:R-:W-:Y:S02]  /*5bf0*/  @!UP0 USHF.R.U32.HI UR4, URZ, UR41, UR4 ;  /* 0x00000029ff048299 */ /* 0x000fe40008011604 */
[----:B------:R-:W-:Y:S02]  /*5c00*/  UIMAD UR10, UR42, UR10, UR6 ;  /* 0x0000000a2a0a72a4 */ /* 0x000fe4000f8e0206 */
[----:B------:R-:W-:Y:S04]  /*5c10*/  @!UP0 USEL UR4, UR5, UR4, !UP2 ;  /* 0x0000000405048287 */ /* 0x000fe8000d000000 */
[----:B------:R-:W-:Y:S02]  /*5c20*/  @!UP0 UIMAD UR10, UR7, UR10, UR4 ;  /* 0x0000000a070a82a4 */ /* 0x000fe4000f8e0204 */
[----:B------:R-:W-:Y:S02]  /*5c30*/  @!UP0 UIADD3 UR11, UPT, UPT, UR11, -UR4, URZ ;  /* 0x800000040b0b8290 */ /* 0x000fe4000fffe0ff */
[----:B------:R-:W-:Y:S02]  /*5c40*/  UIMAD UR7, UR43, UR8, UR38 ;  /* 0x000000082b0772a4 */ /* 0x000fe4000f8e0226 */
[----:B------:R-:W-:Y:S02]  /*5c50*/  @!UP0 UIMAD UR6, UR11, UR42, UR5 ;  /* 0x0000002a0b0682a4 */ /* 0x000fe4000f8e0205 */
[----:B------:R-:W-:Y:S01]  /*5c60*/  UIMAD UR4, UR58, UR9, UR37 ;  /* 0x000000093a0472a4 */ /* 0x000fe2000f8e0225 */
[----:B------:R-:W-:Y:S02]  /*5c70*/  @!UP0 UMOV UR5, UR10 ;  /* 0x0000000a00058c82 */ /* 0x000fe40008000000 */
[----:B------:R-:W-:Y:S02]  /*5c80*/  UIMAD UR38, UR5, UR43, UR7 ;  /* 0x0000002b052672a4 */ /* 0x000fe4000f8e0207 */
[----:B------:R-:W-:Y:S11]  /*5c90*/  UIMAD UR37, UR6, UR58, UR4 ;  /* 0x0000003a062572a4 */ /* 0x000ff6000f8e0204 */
[----:B------:R-:W-:Y:S01]  /*5ca0*/  @!UPT UIADD3 URZ, UPT, UPT, URZ, URZ, URZ ;  /* 0x000000fffffff290 */ /* 0x000fe2000fffe0ff */
.L_x_90:
[----:B------:R-:W-:Y:S01]  /*5cb0*/  UISETP.NE.AND UP0, UPT, UR39, 0x1, UPT ;  /* 0x000000012700788c */ /* 0x000fe2000bf05270 */
[----:B------:R-:W-:Y:S01]  /*5cc0*/  R2UR UR11, R68 ;  /* 0x00000000440b72ca */ /* 0x000fe200000e0000 */
[----:B------:R-:W-:Y:S01]  /*5cd0*/  USHF.L.U32 UR50, UR26, 0x6, URZ ;  /* 0x000000061a327899 */ /* 0x000fe200080006ff */
[----:B------:R-:W-:Y:S01]  /*5ce0*/  IADD3 R59, PT, PT, R59, 0x1, RZ ;  /* 0x000000013b3b7810 */ /* 0x000fe20007ffe0ff */
[----:B------:R-:W-:Y:S07]  /*5cf0*/  USHF.L.U32 UR49, UR27, 0x6, URZ ;  /* 0x000000061b317899 */ /* 0x000fee00080006ff */
[----:B------:R-:W1:Y:S01]  /*5d00*/  @!UP0 LDCU.128 UR12, c[0x0][0xb10] ;  /* 0x00016200ff0c87ac */ /* 0x000e620008000c00 */
[----:B------:R-:W2:Y:S01]  /*5d10*/  @!UP0 LDCU UR5, c[0x0][0xb0c] ;  /* 0x00016180ff0587ac */ /* 0x000ea20008000800 */
[----:B------:R-:W3:Y:S01]  /*5d20*/  @!UP0 LDCU UR10, c[0x0][0xb20] ;  /* 0x00016400ff0a87ac */ /* 0x000ee20008000800 */
[----:B-1----:R-:W-:Y:S02]  /*5d30*/  UIMAD.WIDE.U32 UR8, UR38, UR12, URZ ;  /* 0x0000000c260872a5 */ /* 0x002fe4000f8e00ff */
[----:B------:R-:W-:Y:S02]  /*5d40*/  UIMAD.WIDE.U32 UR6, UR37, UR15, URZ ;  /* 0x0000000f250672a5 */ /* 0x000fe4000f8e00ff */
[----:B------:R-:W-:Y:S03]  /*5d50*/  @!UP0 UISETP.NE.AND UP1, UPT, UR14, 0x1, UPT ;  /* 0x000000010e00888c */ /* 0x000fe6000bf25270 */
[----:B------:R-:W-:Y:S01]  /*5d60*/  @!UP0 UMOV UR4, UR9 ;  /* 0x0000000900048c82 */ /* 0x000fe20008000000 */
[----:B--2---:R-:W-:Y:S02]  /*5d70*/  @!UP0 UISETP.NE.AND UP2, UPT, UR5, 0x1, UPT ;  /* 0x000000010500888c */ /* 0x004fe4000bf45270 */
[----:B------:R-:W-:Y:S01]  /*5d80*/  @!UP0 USHF.R.U32.HI UR4, URZ, UR13, UR4 ;  /* 0x0000000dff048299 */ /* 0x000fe20008011604 */
[----:B------:R-:W-:Y:S02]  /*5d90*/  @!UP0 UMOV UR6, UR7 ;  /* 0x0000000700068c82 */ /* 0x000fe40008000000 */
[----:B---3--:R-:W-:Y:S02]  /*5da0*/  @!UP0 USHF.R.U32.HI UR6, URZ, UR10, UR6 ;  /* 0x0000000aff068299 */ /* 0x008fe40008011606 */
[----:B------:R-:W-:Y:S02]  /*5db0*/  @!UP0 USEL UR7, UR38, UR4, !UP2 ;  /* 0x0000000426078287 */ /* 0x000fe4000d000000 */
[----:B------:R-:W-:Y:S04]  /*5dc0*/  @!UP0 USEL UR6, UR37, UR6, !UP1 ;  /* 0x0000000625068287 */ /* 0x000fe8000c800000 */
[----:B------:R-:W-:Y:S02]  /*5dd0*/  @!UP0 UIADD3 UR4, UPT, UPT, -UR7, UR6, URZ ;  /* 0x0000000607048290 */ /* 0x000fe4000fffe1ff */
[----:B------:R-:W-:Y:S02]  /*5de0*/  @!UP0 UIADD3 UR6, UPT, UPT, UR7, -UR6, URZ ;  /* 0x8000000607068290 */ /* 0x000fe4000fffe0ff */
[----:B------:R-:W-:Y:S02]  /*5df0*/  @!UP0 UIMAD UR38, UR4, UR5, UR38 ;  /* 0x00000005042682a4 */ /* 0x000fe4000f8e0226 */
[----:B------:R-:W-:Y:S02]  /*5e00*/  @!UP0 UIMAD UR37, UR6, UR14, UR37 ;  /* 0x0000000e062582a4 */ /* 0x000fe4000f8e0225 */
[----:B------:R-:W-:Y:S09]  /*5e10*/  ULOP3.LUT UP0, URZ, UR11, 0x3f0, URZ, 0xc0, !UPT ;  /* 0x000003f00bff7892 */ /* 0x000ff2000f80c0ff */
[----:B------:R-:W-:Y:S05]  /*5e20*/  BRA.U !UP0, `(.L_x_91) ;  /* 0x00000001087c7547 */ /* 0x000fea000b800000 */
[----:B------:R-:W1:Y:S01]  /*5e30*/  LDCU.64 UR8, c[0x4][0x80] ;  /* 0x01001000ff0877ac */ /* 0x000e620008000a00 */
[----:B------:R-:W-:Y:S01]  /*5e40*/  MOV R2, 0x0 ;  /* 0x0000000000027802 */ /* 0x000fe20000000f00 */
[----:B------:R-:W-:Y:S02]  /*5e50*/  HFMA2 R12, -RZ, RZ, 0, 5.9604644775390625e-08 ;  /* 0x00000001ff0c7431 */ /* 0x000fe400000001ff */
[----:B------:R-:W-:Y:S01]  /*5e60*/  IMAD.MOV.U32 R8, RZ, RZ, 0x70 ;  /* 0x00000070ff087424 */ /* 0x000fe200078e00ff */
[----:B------:R2:W3:Y:S01]  /*5e70*/  LDC.64 R14, c[0x4][R2] ;  /* 0x01000000020e7b82 */ /* 0x0004e20000000a00 */
[----:B------:R-:W4:Y:S01]  /*5e80*/  LDCU.64 UR6, c[0x4][0x88] ;  /* 0x01001100ff0677ac */ /* 0x000f220008000a00 */
[----:B------:R-:W-:Y:S01]  /*5e90*/  IMAD.MOV.U32 R13, RZ, RZ, RZ ;  /* 0x000000ffff0d7224 */ /* 0x000fe200078e00ff */
[----:B------:R-:W2:Y:S01]  /*5ea0*/  LDCU.64 UR4, c[0x4][0x8] ;  /* 0x01000100ff0477ac */ /* 0x000ea20008000a00 */
[----:B-1----:R-:W-:Y:S01]  /*5eb0*/  MOV R5, UR9 ;  /* 0x0000000900057c02 */ /* 0x002fe20008000f00 */
[----:B------:R-:W-:Y:S01]  /*5ec0*/  IMAD.U32 R4, RZ, RZ, UR8 ;  /* 0x00000008ff047e24 */ /* 0x000fe2000f8e00ff */
[----:B----4-:R-:W-:Y:S01]  /*5ed0*/  MOV R7, UR7 ;  /* 0x0000000700077c02 */ /* 0x010fe20008000f00 */
[----:B------:R-:W-:Y:S01]  /*5ee0*/  IMAD.U32 R6, RZ, RZ, UR6 ;  /* 0x00000006ff067e24 */ /* 0x000fe2000f8e00ff */
[----:B--2---:R-:W-:Y:S01]  /*5ef0*/  MOV R11, UR5 ;  /* 0x00000005000b7c02 */ /* 0x004fe20008000f00 */
[----:B------:R-:W-:Y:S02]  /*5f00*/  IMAD.U32 R10, RZ, RZ, UR4 ;  /* 0x00000004ff0a7e24 */ /* 0x000fe4000f8e00ff */
[----:B------:R-:W-:Y:S07]  /*5f10*/  LEPC R20, `(.L_x_92) ;  /* 0x000000001014794e */ /* 0x000fee0000000000 */
[----:B---3-5:R-:W-:Y:S05]  /*5f20*/  CALL.ABS.NOINC R14 ;  /* 0x000000000e007343 */ /* 0x028fea0003c00000 */
.L_x_92:
[----:B------:R-:W1:Y:S01]  /*5f30*/  LDCU.64 UR8, c[0x4][0x80] ;  /* 0x01001000ff0877ac */ /* 0x000e620008000a00 */
[----:B------:R-:W2:Y:S01]  /*5f40*/  LDC.64 R2, c[0x4][R2] ;  /* 0x0100000002027b82 */ /* 0x000ea20000000a00 */
[----:B------:R-:W-:Y:S02]  /*5f50*/  HFMA2 R12, -RZ, RZ, 0, 5.9604644775390625e-08 ;  /* 0x00000001ff0c7431 */ /* 0x000fe400000001ff */
[----:B------:R-:W-:Y:S02]  /*5f60*/  IMAD.MOV.U32 R8, RZ, RZ, 0x70 ;  /* 0x00000070ff087424 */ /* 0x000fe400078e00ff */
[----:B------:R-:W-:Y:S01]  /*5f70*/  IMAD.MOV.U32 R13, RZ, RZ, RZ ;  /* 0x000000ffff0d7224 */ /* 0x000fe200078e00ff */
[----:B------:R-:W3:Y:S01]  /*5f80*/  LDCU.64 UR6, c[0x4][0x88] ;  /* 0x01001100ff0677ac */ /* 0x000ee20008000a00 */
[----:B------:R-:W4:Y:S01]  /*5f90*/  LDCU.64 UR4, c[0x4][0x8] ;  /* 0x01000100ff0477ac */ /* 0x000f220008000a00 */
[----:B-1----:R-:W-:Y:S02]  /*5fa0*/  MOV R4, UR8 ;  /* 0x0000000800047c02 */ /* 0x002fe40008000f00 */
[----:B------:R-:W-:Y:S02]  /*5fb0*/  MOV R5, UR9 ;  /* 0x0000000900057c02 */ /* 0x000fe40008000f00 */
[----:B---3--:R-:W-:Y:S01]  /*5fc0*/  MOV R7, UR7 ;  /* 0x0000000700077c02 */ /* 0x008fe20008000f00 */
[----:B------:R-:W-:Y:S01]  /*5fd0*/  IMAD.U32 R6, RZ, RZ, UR6 ;  /* 0x00000006ff067e24 */ /* 0x000fe2000f8e00ff */
[----:B----4-:R-:W-:Y:S01]  /*5fe0*/  MOV R11, UR5 ;  /* 0x00000005000b7c02 */ /* 0x010fe20008000f00 */
[----:B------:R-:W-:Y:S02]  /*5ff0*/  IMAD.U32 R10, RZ, RZ, UR4 ;  /* 0x00000004ff0a7e24 */ /* 0x000fe4000f8e00ff */
[----:B------:R-:W-:Y:S07]  /*6000*/  LEPC R20, `(.L_x_91) ;  /* 0x000000001014794e */ /* 0x000fee0000000000 */
[----:B--2---:R-:W-:Y:S05]  /*6010*/  CALL.ABS.NOINC R2 ;  /* 0x0000000002007343 */ /* 0x004fea0003c00000 */
.L_x_91:
[----:B------:R-:W-:Y:S02]  /*6020*/  R2UR UR6, R57 ;  /* 0x00000000390672ca */ /* 0x000fe400000e0000 */
[----:B------:R-:W-:Y:S02]  /*6030*/  R2UR UR5, R66 ;  /* 0x00000000420572ca */ /* 0x000fe400000e0000 */
[----:B------:R-:W-:Y:S02]  /*6040*/  R2UR UR4, R65 ;  /* 0x00000000410472ca */ /* 0x000fe400000e0000 */
[----:B------:R-:W-:Y:S02]  /*6050*/  ISETP.NE.U32.AND P4, PT, R50, RZ, PT ;  /* 0x000000ff3200720c */ /* 0x000fe40003f85070 */
[----:B------:R-:W-:Y:S02]  /*6060*/  ISETP.NE.U32.AND P2, PT, RZ, UR60, PT ;  /* 0x0000003cff007c0c */ /* 0x000fe4000bf45070 */
[----:B------:R-:W-:Y:S02]  /*6070*/  ISETP.NE.AND.EX P4, PT, R51, RZ, PT, P4 ;  /* 0x000000ff3300720c */ /* 0x000fe40003f85340 */
[----:B------:R-:W-:Y:S01]  /*6080*/  ISETP.NE.AND.EX P2, PT, RZ, UR61, PT, P2 ;  /* 0x0000003dff007c0c */ /* 0x000fe2000bf45320 */
[----:B------:R-:W-:Y:S02]  /*6090*/  UISETP.NE.AND UP2, UPT, UR6, URZ, UPT ;  /* 0x000000ff0600728c */ /* 0x000fe4000bf45270 */
[----:B------:R-:W-:Y:S04]  /*60a0*/  UISETP.NE.U32.AND UP0, UPT, UR5, URZ, UPT ;  /* 0x000000ff0500728c */ /* 0x000fe8000bf05070 */
[----:B------:R-:W-:Y:S01]  /*60b0*/  UISETP.NE.AND.EX UP1, UPT, UR4, URZ, UPT, UP0 ;  /* 0x000000ff0400728c */ /* 0x000fe2000bf25300 */
[----:B------:R-:W-:Y:S01]  /*60c0*/  PLOP3.LUT P1, PT, PT, PT, UP2, 0x80, 0x8 ;  /* 0x000000000008781c */ /* 0x000fe20003f2f028 */
[----:B------:R-:W-:Y:S03]  /*60d0*/  UPLOP3.LUT UP0, UPT, UPT, UPT, UPT, 0x40, 0x4 ;  /* 0x000000000004789c */ /* 0x000fe60003f0e870 */
[----:B------:R-:W-:Y:S06]  /*60e0*/  @UP2 UPLOP3.LUT UP0, UPT, UPT, UPT, UP1, 0x80, 0x8 ;  /* 0x000000000008289c */ /* 0x000fec0003f0f010 */
[----:B------:R-:W-:Y:S01]  /*60f0*/  PLOP3.LUT P0, PT, PT, PT, UP0, 0x80, 0x8 ;  /* 0x000000000008781c */ /* 0x000fe20003f0f008 */
[----:B------:R-:W-:Y:S01]  /*6100*/  @!UPT UIADD3 URZ, UPT, UPT, URZ, URZ, URZ ;  /* 0x000000fffffff290 */ /* 0x000fe2000fffe0ff */
[----:B------:R-:W-:Y:S11]  /*6110*/  BRA.U !UP1, `(.L_x_93) ;  /* 0x0000000109407547 */ /* 0x000ff6000b800000 */
[----:B------:R-:W-:Y:S01]  /*6120*/  UISETP.NE.U32.AND UP0, UPT, UR60, URZ, UPT ;  /* 0x000000ff3c00728c */ /* 0x000fe2000bf05070 */
[----:B------:R-:W-:Y:S01]  /*6130*/  R2UR UR6, R66 ;  /* 0x00000000420672ca */ /* 0x000fe200000e0000 */
[----:B------:R-:W1:Y:S01]  /*6140*/  LDCU.64 UR8, c[0x0][0x358] ;  /* 0x00006b00ff0877ac */ /* 0x000e620008000a00 */
[----:B------:R-:W-:Y:S02]  /*6150*/  HFMA2 R53, -RZ, RZ, 0, 5.9604644775390625e-08 ;  /* 0x00000001ff357431 */ /* 0x000fe400000001ff */
[----:B------:R-:W-:Y:S01]  /*6160*/  IMAD.MOV.U32 R0, RZ, RZ, 0x1 ;  /* 0x00000001ff007424 */ /* 0x000fe200078e00ff */
[----:B------:R-:W-:Y:S06]  /*6170*/  UISETP.NE.AND.EX UP0, UPT, UR61, URZ, UPT, UP0 ;  /* 0x000000ff3d00728c */ /* 0x000fec000bf05300 */
[----:B------:R-:W-:Y:S05]  /*6180*/  PLOP3.LUT P3, PT, PT, PT, UP0, 0x80, 0x8 ;  /* 0x000000000008781c */ /* 0x000fea0003f6f008 */
[----:B------:R-:W2:Y:S01]  /*6190*/  @UP0 LDCU.64 UR4, c[0x0][0x888] ;  /* 0x00011100ff0407ac */ /* 0x000ea20008000a00 */
[----:B------:R-:W-:Y:S07]  /*61a0*/  @UP0 UIMAD UR6, UR36, UR6, URZ ;  /* 0x00000006240602a4 */ /* 0x000fee000f8e02ff */
[----:B------:R-:W-:Y:S01]  /*61b0*/  @!P3 PRMT R53, R0, 0x7610, R53 ;  /* 0x000076100035b816 */ /* 0x000fe20000000035 */
[----:B--2---:R-:W-:Y:S06]  /*61c0*/  @UP0 UIMAD.WIDE UR4, UR6, 0x4, UR4 ;  /* 0x00000004060408a5 */ /* 0x004fec000f8e0204 */
[----:B-----5:R-:W-:Y:S02]  /*61d0*/  IMAD.U32 R26, RZ, RZ, UR4 ;  /* 0x00000004ff1a7e24 */ /* 0x020fe4000f8e00ff */
[----:B------:R-:W-:Y:S03]  /*61e0*/  IMAD.U32 R27, RZ, RZ, UR5 ;  /* 0x00000005ff1b7e24 */ /* 0x000fe6000f8e00ff */
[----:B------:R-:W2:Y:S02]  /*61f0*/  @!UP0 LDCU UR4, c[0x0][0x880] ;  /* 0x00011000ff0487ac */ /* 0x000ea40008000800 */
[----:B-1----:R1:W5:Y:S02]  /*6200*/  @P3 LDG.E R26, desc[UR8][R26.64] ;  /* 0x000000081a1a3981 */ /* 0x002364000c1e1900 */
[----:B-12---:R-:W-:Y:S02]  /*6210*/  @!P3 MOV R26, UR4 ;  /* 0x00000004001abc02 */ /* 0x006fe40008000f00 */
.L_x_93:
[----:B------:R-:W-:Y:S05]  /*6220*/  @!P4 BRA `(.L_x_94) ;  /* 0x000000000024c947 */ /* 0x000fea0003800000 */
[----:B------:R-:W-:Y:S01]  /*6230*/  ISETP.NE.U32.AND P3, PT, R48, RZ, PT ;  /* 0x000000ff3000720c */ /* 0x000fe20003f65070 */
[----:B------:R-:W1:Y:S03]  /*6240*/  LDCU.64 UR4, c[0x0][0x358] ;  /* 0x00006b00ff0477ac */ /* 0x000e660008000a00 */
[----:B------:R-:W-:Y:S11]  /*6250*/  ISETP.NE.AND.EX P3, PT, R49, RZ, PT, P3 ;  /* 0x000000ff3100720c */ /* 0x000ff60003f65330 */
[----:B------:R-:W-:Y:S02]  /*6260*/  @!UPT UIADD3 URZ, UPT, UPT, URZ, URZ, URZ ;  /* 0x000000fffffff290 */ /* 0x000fe4000fffe0ff */
[----:B------:R-:W2:Y:S01]  /*6270*/  @P3 LDC.64 R2, c[0x0][0x8a8] ;  /* 0x00022a00ff023b82 */ /* 0x000ea20000000a00 */
[----:B------:R-:W-:Y:S04]  /*6280*/  @P3 IMAD R0, R50, UR36, RZ ;  /* 0x0000002432003c24 */ /* 0x000fe8000f8e02ff */
[----:B--2---:R-:W-:Y:S05]  /*6290*/  @P3 IMAD.WIDE R2, R0, 0x4, R2 ;  /* 0x0000000400023825 */ /* 0x004fea00078e0202 */
[----:B-1---5:R1:W5:Y:S02]  /*62a0*/  @P3 LDG.E R24, desc[UR4][R2.64] ;  /* 0x0000000402183981 */ /* 0x022364000c1e1900 */
[----:B-1----:R-:W2:Y:S02]  /*62b0*/  @!P3 LDC R24, c[0x0][0x8a0] ;  /* 0x00022800ff18bb82 */ /* 0x002ea40000000800 */
.L_x_94:
[----:B-----5:R-:W-:Y:S01]  /*62c0*/  FSETP.NEU.AND P3, PT, R26, RZ, PT ;  /* 0x000000ff1a00720b */ /* 0x020fe20003f6d000 */
[----:B------:R-:W-:Y:S01]  /*62d0*/  IMAD.U32 R2, RZ, RZ, UR46 ;  /* 0x0000002eff027e24 */ /* 0x000fe2000f8e00ff */
[----:B------:R-:W-:Y:S01]  /*62e0*/  SEL R5, RZ, 0xffffffff, P2 ;  /* 0xffffffffff057807 */ /* 0x000fe20001000000 */
[----:B------:R-:W-:Y:S01]  /*62f0*/  ULOP3.LUT UR4, UR55, 0x1, URZ, 0x3c, !UPT ;  /* 0x0000000137047892 */ /* 0x000fe2000f8e3cff */
[----:B------:R-:W-:Y:S01]  /*6300*/  @P1 LOP3.LUT P2, RZ, R53, 0xff, RZ, 0xc0, !PT ;  /* 0x000000ff35ff1812 */ /* 0x000fe2000784c0ff */
[----:B------:R-:W-:Y:S01]  /*6310*/  BSSY B1, `(.L_x_95) ;  /* 0x000004b000017945 */ /* 0x000fe20003800000 */
[----:B------:R-:W-:Y:S01]  /*6320*/  @P1 SEL R0, RZ, 0xffffffff, P3 ;  /* 0xffffffffff001807 */ /* 0x000fe20001800000 */
[----:B------:R-:W-:Y:S01]  /*6330*/  IMAD.MOV.U32 R76, RZ, RZ, 0x1 ;  /* 0x00000001ff4c7424 */ /* 0x000fe200078e00ff */
[----:B------:R-:W-:Y:S01]  /*6340*/  LEA R2, R2, UR44, 0x3 ;  /* 0x0000002c02027c11 */ /* 0x000fe2000f8e18ff */
[----:B------:R-:W-:Y:S01]  /*6350*/  IMAD.U32 R74, RZ, RZ, UR4 ;  /* 0x00000004ff4a7e24 */ /* 0x000fe2000f8e00ff */
[----:B------:R-:W-:Y:S01]  /*6360*/  @P0 SEL R0, R5, R0, !P2 ;  /* 0x0000000005000207 */ /* 0x000fe20005000000 */
[----:B------:R-:W-:Y:S01]  /*6370*/  IMAD.U32 R75, RZ, RZ, UR46 ;  /* 0x0000002eff4b7e24 */ /* 0x000fe2000f8e00ff */
[----:B------:R-:W-:Y:S02]  /*6380*/  LEA R71, R22, UR44, 0x3 ;  /* 0x0000002c16477c11 */ /* 0x000fe4000f8e18ff */
[----:B------:R-:W-:Y:S02]  /*6390*/  CS2R R38, SRZ ;  /* 0x0000000000267805 */ /* 0x000fe4000001ff00 */
[----:B------:R-:W-:Y:S02]  /*63a0*/  @P1 LOP3.LUT R0, R0, 0x1, RZ, 0xc0, !PT ;  /* 0x0000000100001812 */ /* 0x000fe400078ec0ff */
[----:B------:R-:W-:Y:S02]  /*63b0*/  CS2R R36, SRZ ;  /* 0x0000000000247805 */ /* 0x000fe4000001ff00 */
[----:B------:R-:W-:Y:S02]  /*63c0*/  SHF.L.U32 R3, R61, 0x1f, RZ ;  /* 0x0000001f3d037819 */ /* 0x000fe400000006ff */
[----:B------:R-:W-:Y:S02]  /*63d0*/  CS2R R34, SRZ ;  /* 0x0000000000227805 */ /* 0x000fe4000001ff00 */
[----:B------:R-:W-:Y:S02]  /*63e0*/  ISETP.NE.U32.OR P5, PT, R0, 0x1, !P1 ;  /* 0x000000010000780c */ /* 0x000fe40004fa5470 */
[----:B------:R-:W-:Y:S02]  /*63f0*/  CS2R R32, SRZ ;  /* 0x0000000000207805 */ /* 0x000fe4000001ff00 */
[----:B------:R-:W-:Y:S02]  /*6400*/  PLOP3.LUT P2, PT, PT, PT, UP1, 0x80, 0x8 ;  /* 0x000000000008781c */ /* 0x000fe40003f4f018 */
[----:B------:R-:W-:Y:S02]  /*6410*/  CS2R R42, SRZ ;  /* 0x00000000002a7805 */ /* 0x000fe4000001ff00 */
[----:B------:R-:W-:Y:S02]  /*6420*/  LEA.HI R25, R22, R22, RZ, 0x1 ;  /* 0x0000001616197211 */ /* 0x000fe400078f08ff */
[----:B------:R-:W-:Y:S02]  /*6430*/  CS2R R40, SRZ ;  /* 0x0000000000287805 */ /* 0x000fe4000001ff00 */
[----:B------:R-:W-:Y:S02]  /*6440*/  LOP3.LUT P4, R58, R53, 0xff, RZ, 0xc0, !PT ;  /* 0x000000ff353a7812 */ /* 0x000fe4000788c0ff */
[----:B------:R-:W-:Y:S02]  /*6450*/  CS2R R46, SRZ ;  /* 0x00000000002e7805 */ /* 0x000fe4000001ff00 */
[----:B------:R-:W-:Y:S02]  /*6460*/  SEL R4, RZ, 0xffffffff, P3 ;  /* 0xffffffffff047807 */ /* 0x000fe40001800000 */
[----:B------:R-:W-:Y:S02]  /*6470*/  CS2R R44, SRZ ;  /* 0x00000000002c7805 */ /* 0x000fe4000001ff00 */
[----:B------:R-:W-:Y:S02]  /*6480*/  P2R R70, PR, RZ, 0x20 ;  /* 0x00000020ff467803 */ /* 0x000fe40000000000 */
[----:B------:R-:W-:Y:S02]  /*6490*/  @P5 SHF.L.U32 R0, R74, 0x1f, RZ ;  /* 0x0000001f4a005819 */ /* 0x000fe400000006ff */
[----:B------:R-:W-:Y:S02]  /*64a0*/  @P2 SEL R4, R5, R4, !P4 ;  /* 0x0000000405042207 */ /* 0x000fe40006000000 */
[----:B------:R1:W3:Y:S02]  /*64b0*/  @P5 SYNCS.PHASECHK.TRANS64.TRYWAIT P1, [R2+URZ+0x60], R0 ;  /* 0x00006000020055a7 */ /* 0x0002e400080211ff */
[----:B------:R-:W-:Y:S04]  /*64c0*/  LOP3.LUT R4, R4, 0x1, RZ, 0xc0, !PT ;  /* 0x0000000104047812 */ /* 0x000fe800078ec0ff */
[----:B------:R-:W-:Y:S04]  /*64d0*/  ISETP.NE.U32.AND P2, PT, R4, 0x1, PT ;  /* 0x000000010400780c */ /* 0x000fe80003f45070 */
[----:B------:R-:W-:Y:S01]  /*64e0*/  P2R R77, PR, RZ, 0x4 ;  /* 0x00000004ff4d7803 */ /* 0x000fe20000000000 */
[----:B------:R4:W2:Y:S01]  /*64f0*/  SYNCS.PHASECHK.TRANS64.TRYWAIT P0, [R71+URZ+0xc0], R3 ;  /* 0x0000c003470075a7 */ /* 0x0008a200080011ff */
[C---:B-1----:R-:W-:Y:S01]  /*6500*/  IMAD.SHL.U32 R0, R25.reuse, 0x20, RZ ;  /* 0x0000002019007824 */ /* 0x042fe200078e00ff */
[----:B------:R-:W-:Y:S04]  /*6510*/  LOP3.LUT R25, R25, 0xffe, RZ, 0xc0, !PT ;  /* 0x00000ffe19197812 */ /* 0x000fe800078ec0ff */
[----:B------:R-:W-:Y:S01]  /*6520*/  LOP3.LUT R0, R0, 0xffffffc0, RZ, 0xc0, !PT ;  /* 0xffffffc000007812 */ /* 0x000fe200078ec0ff */
[----:B------:R-:W-:Y:S04]  /*6530*/  IMAD.IADD R25, R22, 0x1, -R25 ;  /* 0x0000000116197824 */ /* 0x000fe800078e0a19 */
[----:B------:R-:W-:Y:S04]  /*6540*/  IMAD.IADD R0, R23, 0x1, R0 ;  /* 0x0000000117007824 */ /* 0x000fe800078e0200 */
[----:B------:R-:W-:Y:S01]  /*6550*/  IMAD R25, R25, 0x100000, R0 ;  /* 0x0010000019197824 */ /* 0x000fe200078e0200 */
[----:B---3--:R-:W-:Y:S01]  /*6560*/  @P5 SEL R76, RZ, 0x1, !P1 ;  /* 0x00000001ff4c5807 */ /* 0x008fe20004800000 */
[----:B----4-:R-:W-:Y:S06]  /*6570*/  @!P5 BRA `(.L_x_96) ;  /* 0x000000000090d947 */ /* 0x010fec0003800000 */
[----:B------:R-:W-:Y:S01]  /*6580*/  HFMA2 R43, -RZ, RZ, 0, 0 ;  /* 0x00000000ff2b7431 */ /* 0x000fe200000001ff */
[----:B------:R-:W-:Y:S01]  /*6590*/  ISETP.NE.AND P1, PT, R76, RZ, PT ;  /* 0x000000ff4c00720c */ /* 0x000fe20003f25270 */
[----:B------:R-:W-:Y:S01]  /*65a0*/  IMAD.U32 R5, RZ, RZ, UR46 ;  /* 0x0000002eff057e24 */ /* 0x000fe2000f8e00ff */
[----:B------:R-:W-:Y:S11]  /*65b0*/  BSSY B0, `(.L_x_97) ;  /* 0x0000005000007945 */ /* 0x000ff60003800000 */
[----:B------:R-:W-:Y:S05]  /*65c0*/  @P1 BRA `(.L_x_98) ;  /* 0x00000000000c1947 */ /* 0x000fea0003800000 */
[----:B------:R-:W-:Y:S04]  /*65d0*/  SHF.L.U32 R0, R74, 0x1f, RZ ;  /* 0x0000001f4a007819 */ /* 0x000fe800000006ff */
[----:B------:R-:W1:Y:S02]  /*65e0*/  SYNCS.PHASECHK.TRANS64.TRYWAIT P1, [R2+URZ+0x60], R0 ;  /* 0x00006000020075a7 */ /* 0x000e6400080211ff */
[----:B-1----:R-:W-:Y:S05]  /*65f0*/  @!P1 BRA `(.L_x_99) ;  /* 0x0000002000809947 */ /* 0x002fea0003800000 */
.L_x_98:
[----:B------:R-:W-:Y:S05]  /*6600*/  BSYNC B0 ;  /* 0x0000000000007941 */ /* 0x000fea0003800000 */
.L_x_97:
[----:B------:R-:W-:Y:S01]  /*6610*/  ISETP.NE.AND P1, PT, R77, RZ, PT ;  /* 0x000000ff4d00720c */ /* 0x000fe20003f25270 */
[----:B------:R-:W-:Y:S01]  /*6620*/  IMAD.MOV.U32 R42, RZ, RZ, RZ ;  /* 0x000000ffff2a7224 */ /* 0x000fe200078e00ff */
[----:B------:R-:W-:Y:S02]  /*6630*/  CS2R R40, SRZ ;  /* 0x0000000000287805 */ /* 0x000fe4000001ff00 */
[----:B------:R-:W-:Y:S02]  /*6640*/  CS2R R46, SRZ ;  /* 0x00000000002e7805 */ /* 0x000fe4000001ff00 */
[----:B------:R-:W-:Y:S02]  /*6650*/  CS2R R44, SRZ ;  /* 0x00000000002c7805 */ /* 0x000fe4000001ff00 */
[----:B------:R-:W-:Y:S02]  /*6660*/  CS2R R34, SRZ ;  /* 0x0000000000227805 */ /* 0x000fe4000001ff00 */
[----:B------:R-:W-:Y:S02]  /*6670*/  CS2R R32, SRZ ;  /* 0x0000000000207805 */ /* 0x000fe4000001ff00 */
[----:B------:R-:W-:Y:S02]  /*6680*/  CS2R R38, SRZ ;  /* 0x0000000000267805 */ /* 0x000fe4000001ff00 */
[----:B------:R-:W-:Y:S01]  /*6690*/  CS2R R36, SRZ ;  /* 0x0000000000247805 */ /* 0x000fe2000001ff00 */
[----:B------:R-:W-:Y:S01]  /*66a0*/  @P1 IMAD R5, R5, 0x800, R52 ;  /* 0x0000080005051824 */ /* 0x000fe200078e0234 */
[----:B------:R-:W-:Y:S05]  /*66b0*/  @P1 WARPSYNC.ALL ;  /* 0x0000000000001948 */ /* 0x000fea0003800000 */
[----:B------:R-:W-:Y:S01]  /*66c0*/  @P1 LEA R5, R5, UR44, 0x2 ;  /* 0x0000002c05051c11 */ /* 0x000fe2000f8e10ff */
[----:B------:R-:W-:Y:S04]  /*66d0*/  UIADD3 UR4, UPT, UPT, UR46, 0x1, URZ ;  /* 0x000000012e047890 */ /* 0x000fe8000fffe0ff */
[----:B------:R3:W4:Y:S01]  /*66e0*/  @P1 LDSM.16.M88.4 R44, [R5+0x400] ;  /* 0x00040000052c183b */ /* 0x0007220000000200 */
[----:B------:R-:W-:Y:S01]  /*66f0*/  @P1 VIADD R4, R5, 0x400 ;  /* 0x0000040005041836 */ /* 0x000fe20000000000 */
[----:B------:R-:W-:Y:S01]  /*6700*/  UISETP.NE.AND UP0, UPT, UR4, 0x3, UPT ;  /* 0x000000030400788c */ /* 0x000fe2000bf05270 */
[C-C-:B-1----:R-:W-:Y:S02]  /*6710*/  @P1 IMAD R2, R63.reuse, 0x4, R5.reuse ;  /* 0x000000043f021824 */ /* 0x142fe400078e0205 */
[C---:B------:R-:W-:Y:S01]  /*6720*/  @P1 IMAD R4, R62.reuse, 0x4, R4 ;  /* 0x000000043e041824 */ /* 0x040fe200078e0204 */
[----:B------:R-:W-:Y:S01]  /*6730*/  USEL UR5, URZ, 0x1, UP0 ;  /* 0x00000001ff057887 */ /* 0x000fe20008000000 */
[----:B------:R-:W-:Y:S01]  /*6740*/  @P1 IMAD R0, R62, 0x4, R5 ;  /* 0x000000043e001824 */ /* 0x000fe200078e0205 */
[----:B------:R3:W1:Y:S01]  /*6750*/  @P1 LDSM.16.M88.4 R40, [R2+0x400] ;  /* 0x000400000228183b */ /* 0x0006620000000200 */
[----:B------:R-:W-:Y:S01]  /*6760*/  @P1 IMAD R4, R63, 0x4, R4 ;  /* 0x000000043f041824 */ /* 0x000fe200078e0204 */
[----:B------:R-:W-:Y:S02]  /*6770*/  USEL UR4, UR4, URZ, UP0 ;  /* 0x000000ff04047287 */ /* 0x000fe40008000000 */
[----:B------:R3:W1:Y:S01]  /*6780*/  @P1 LDSM.16.M88.4 R32, [R0+0x400] ;  /* 0x000400000020183b */ /* 0x0006620000000200 */
[----:B------:R-:W-:Y:S03]  /*6790*/  LOP3.LUT R74, R74, UR5, RZ, 0x3c, !PT ;  /* 0x000000054a4a7c12 */ /* 0x000fe6000f8e3cff */
[----:B------:R3:W1:Y:S01]  /*67a0*/  @P1 LDSM.16.M88.4 R36, [R4] ;  /* 0x000000000424183b */ /* 0x0006620000000200 */
[----:B------:R-:W-:Y:S03]  /*67b0*/  IMAD.U32 R75, RZ, RZ, UR4 ;  /* 0x00000004ff4b7e24 */ /* 0x000fe6000f8e00ff */
.L_x_96:
[----:B------:R-:W-:Y:S05]  /*67c0*/  BSYNC B1 ;  /* 0x0000000000017941 */ /* 0x000fea0003800000 */
.L_x_95:
[----:B---3--:R-:W-:Y:S04]  /*67d0*/  SHF.R.U32.HI R0, RZ, 0x15, R25 ;  /* 0x00000015ff007819 */ /* 0x008fe80000011619 */
[----:B------:R-:W-:Y:S01]  /*67e0*/  LOP3.LUT P1, RZ, R0, 0x3, R54, 0x48, !PT ;  /* 0x0000000300ff7812 */ /* 0x000fe20007824836 */
[----:B------:R-:W-:Y:S01]  /*67f0*/  @!UPT UIADD3 URZ, UPT, UPT, URZ, URZ, URZ ;  /* 0x000000fffffff290 */ /* 0x000fe2000fffe0ff */
[----:B--2---:R-:W-:Y:S11]  /*6800*/  @P0 BRA `(.L_x_100) ;  /* 0x0000000000080947 */ /* 0x004ff60003800000 */
[----:B------:R-:W2:Y:S02]  /*6810*/  SYNCS.PHASECHK.TRANS64.TRYWAIT P0, [R71+URZ+0xc0], R3 ;  /* 0x0000c003470075a7 */ /* 0x000ea400080011ff */
[----:B--2---:R-:W-:Y:S05]  /*6820*/  @!P0 BRA `(.L_x_101) ;  /* 0x0000002000088947 */ /* 0x004fea0003800000 */
.L_x_100:
[----:B------:R-:W-:Y:S05]  /*6830*/  @!P1 BRA `(.L_x_102) ;  /* 0x0000000000409947 */ /* 0x000fea0003800000 */
[----:B------:R-:W3:Y:S01]  /*6840*/  LDCU.64 UR8, c[0x4][0x70] ;  /* 0x01000e00ff0877ac */ /* 0x000ee20008000a00 */
[----:B--2---:R-:W-:Y:S01]  /*6850*/  MOV R3, 0x0 ;  /* 0x0000000000037802 */ /* 0x004fe20000000f00 */
[----:B------:R-:W-:Y:S02]  /*6860*/  HFMA2 R12, -RZ, RZ, 0, 5.9604644775390625e-08 ;  /* 0x00000001ff0c7431 */ /* 0x000fe400000001ff */
[----:B------:R-:W-:Y:S02]  /*6870*/  IMAD.MOV.U32 R8, RZ, RZ, 0x192 ;  /* 0x00000192ff087424 */ /* 0x000fe400078e00ff */
[----:B------:R-:W-:Y:S01]  /*6880*/  IMAD.MOV.U32 R13, RZ, RZ, RZ ;  /* 0x000000ffff0d7224 */ /* 0x000fe200078e00ff */
[----:B------:R-:W2:Y:S01]  /*6890*/  LDCU.64 UR6, c[0x4][0x78] ;  /* 0x01000f00ff0677ac */ /* 0x000ea20008000a00 */
[----:B------:R-:W1:Y:S01]  /*68a0*/  LDC.64 R2, c[0x4][R3] ;  /* 0x0100000003027b82 */ /* 0x000e620000000a00 */
[----:B------:R-:W5:Y:S01]  /*68b0*/  LDCU.64 UR4, c[0x4][0x10] ;  /* 0x01000200ff0477ac */ /* 0x000f620008000a00 */
[----:B---3--:R-:W-:Y:S01]  /*68c0*/  MOV R5, UR9 ;  /* 0x0000000900057c02 */ /* 0x008fe20008000f00 */
[----:B------:R-:W-:Y:S01]  /*68d0*/  IMAD.U32 R4, RZ, RZ, UR8 ;  /* 0x00000008ff047e24 */ /* 0x000fe2000f8e00ff */
[----:B--2---:R-:W-:Y:S01]  /*68e0*/  MOV R7, UR7 ;  /* 0x0000000700077c02 */ /* 0x004fe20008000f00 */
[----:B------:R-:W-:Y:S01]  /*68f0*/  IMAD.U32 R6, RZ, RZ, UR6 ;  /* 0x00000006ff067e24 */ /* 0x000fe2000f8e00ff */
[----:B-----5:R-:W-:Y:S01]  /*6900*/  MOV R11, UR5 ;  /* 0x00000005000b7c02 */ /* 0x020fe20008000f00 */
[----:B------:R-:W-:Y:S02]  /*6910*/  IMAD.U32 R10, RZ, RZ, UR4 ;  /* 0x00000004ff0a7e24 */ /* 0x000fe4000f8e00ff */
[----:B------:R-:W-:Y:S07]  /*6920*/  LEPC R20, `(.L_x_102) ;  /* 0x000000001014794e */ /* 0x000fee0000000000 */
[----:B-1--4-:R-:W-:Y:S05]  /*6930*/  CALL.ABS.NOINC R2 ;  /* 0x0000000002007343 */ /* 0x012fea0003c00000 */
.L_x_102:
[----:B----4-:R-:W-:Y:S01]  /*6940*/  LOP3.LUT R20, R44, 0xffffe000, RZ, 0xc0, !PT ;  /* 0xffffe0002c147812 */ /* 0x010fe200078ec0ff */
[----:B------:R-:W-:Y:S05]  /*6950*/  WARPSYNC.ALL ;  /* 0x0000000000007948 */ /* 0x000fea0003800000 */
[----:B------:R-:W-:Y:S01]  /*6960*/  R2UR UR4, R25 ;  /* 0x00000000190472ca */ /* 0x000fe200000e0000 */
[----:B------:R-:W-:Y:S01]  /*6970*/  IMAD.SHL.U32 R73, R63, 0x4, RZ ;  /* 0x000000043f497824 */ /* 0x000fe200078e00ff */
[----:B------:R-:W-:Y:S01]  /*6980*/  LOP3.LUT R21, R45, 0xffffe000, RZ, 0xc0, !PT ;  /* 0xffffe0002d157812 */ /* 0x000fe200078ec0ff */
[----:B------:R-:W-:Y:S01]  /*6990*/  IMAD.SHL.U32 R72, R62, 0x4, RZ ;  /* 0x000000043e487824 */ /* 0x000fe200078e00ff */
[----:B------:R-:W-:Y:S01]  /*69a0*/  LOP3.LUT R27, R46, 0xffffe000, RZ, 0xc0, !PT ;  /* 0xffffe0002e1b7812 */ /* 0x000fe200078ec0ff */
[----:B------:R-:W-:Y:S01]  /*69b0*/  BSSY.RECONVERGENT B0, `(.L_x_103) ;  /* 0x000005a000007945 */ /* 0x000fe20003800200 */
[----:B------:R-:W-:Y:S07]  /*69c0*/  ISETP.NE.AND P0, PT, R64, RZ, PT ;  /* 0x000000ff4000720c */ /* 0x000fee0003f05270 */
[----:B------:R-:W3:Y:S02]  /*69d0*/  LDTM.16dp128bit.x8 R4, tmem[UR4] ;  /* 0x00000004000479ee */ /* 0x000ee40008180000 */
[C---:B---3--:R-:W-:Y:S01]  /*69e0*/  FMUL R0, R24.reuse, R4 ;  /* 0x0000000418007220 */ /* 0x048fe20000400000 */
[C---:B------:R-:W-:Y:S01]  /*69f0*/  FMUL R2, R24.reuse, R5 ;  /* 0x0000000518027220 */ /* 0x040fe20000400000 */
[C---:B--2---:R-:W-:Y:S01]  /*6a00*/  FMUL R3, R24.reuse, R6 ;  /* 0x0000000618037220 */ /* 0x044fe20000400000 */
[----:B------:R-:W-:Y:S01]  /*6a10*/  FMUL R7, R24, R7 ;  /* 0x0000000718077220 */ /* 0x000fe20000400000 */
[C---:B------:R-:W-:Y:S01]  /*6a20*/  FFMA R28, R26.reuse, R20, R0 ;  /* 0x000000141a1c7223 */ /* 0x040fe20000000000 */
[----:B------:R-:W-:Y:S01]  /*6a30*/  LOP3.LUT R0, R47, 0xffffe000, RZ, 0xc0, !PT ;  /* 0xffffe0002f007812 */ /* 0x000fe200078ec0ff */
[----:B------:R-:W-:Y:S01]  /*6a40*/  FFMA R29, R26, R21, R2 ;  /* 0x000000151a1d7223 */ /* 0x000fe20000000002 */
[----:B-1----:R-:W-:Y:S01]  /*6a50*/  LOP3.LUT R2, R40, 0xffffe000, RZ, 0xc0, !PT ;  /* 0xffffe00028027812 */ /* 0x002fe200078ec0ff */
[C---:B------:R-:W-:Y:S01]  /*6a60*/  FFMA R30, R26.reuse, R27, R3 ;  /* 0x0000001b1a1e7223 */ /* 0x040fe20000000003 */
[----:B------:R-:W-:Y:S01]  /*6a70*/  LOP3.LUT R3, R41, 0xffffe000, RZ, 0xc0, !PT ;  /* 0xffffe00029037812 */ /* 0x000fe200078ec0ff */
[----:B------:R-:W-:Y:S01]  /*6a80*/  FFMA R31, R26, R0, R7 ;  /* 0x000000001a1f7223 */ /* 0x000fe20000000007 */
[----:B------:R-:W-:Y:S01]  /*6a90*/  LOP3.LUT R0, R42, 0xffffe000, RZ, 0xc0, !PT ;  /* 0xffffe0002a007812 */ /* 0x000fe200078ec0ff */
[C---:B------:R-:W-:Y:S01]  /*6aa0*/  FMUL R4, R24.reuse, R8 ;  /* 0x0000000818047220 */ /* 0x040fe20000400000 */
[----:B------:R-:W-:Y:S01]  /*6ab0*/  LOP3.LUT R7, R43, 0xffffe000, RZ, 0xc0, !PT ;  /* 0xffffe0002b077812 */ /* 0x000fe200078ec0ff */
[C---:B------:R-:W-:Y:S01]  /*6ac0*/  FMUL R5, R24.reuse, R9 ;  /* 0x0000000918057220 */ /* 0x040fe20000400000 */
[----:B------:R-:W-:Y:S01]  /*6ad0*/  F2FP.TF32.F32.PACK_B R28, R28 ;  /* 0x0000001cff1c723e */ /* 0x000fe200024050ff */
[----:B------:R-:W-:Y:S01]  /*6ae0*/  FMUL R6, R24, R10 ;  /* 0x0000000a18067220 */ /* 0x000fe20000400000 */
[----:B------:R-:W-:Y:S01]  /*6af0*/  F2FP.TF32.F32.PACK_B R29, R29 ;  /* 0x0000001dff1d723e */ /* 0x000fe200024050ff */
[----:B------:R-:W-:Y:S01]  /*6b00*/  FFMA R4, R26, R2, R4 ;  /* 0x000000021a047223 */ /* 0x000fe20000000004 */
[----:B------:R-:W-:Y:S01]  /*6b10*/  LOP3.LUT R2, R32, 0xffffe000, RZ, 0xc0, !PT ;  /* 0xffffe00020027812 */ /* 0x000fe200078ec0ff */
[----:B------:R-:W-:Y:S01]  /*6b20*/  FFMA R5, R26, R3, R5 ;  /* 0x000000031a057223 */ /* 0x000fe20000000005 */
[----:B------:R-:W-:Y:S01]  /*6b30*/  LOP3.LUT R3, R34, 0xffffe000, RZ, 0xc0, !PT ;  /* 0xffffe00022037812 */ /* 0x000fe200078ec0ff */
[----:B------:R-:W-:Y:S01]  /*6b40*/  FMUL R11, R24, R11 ;  /* 0x0000000b180b7220 */ /* 0x000fe20000400000 */
[----:B------:R-:W-:Y:S01]  /*6b50*/  F2FP.TF32.F32.PACK_B R30, R30 ;  /* 0x0000001eff1e723e */ /* 0x000fe200024050ff */
[----:B------:R-:W-:Y:S01]  /*6b60*/  FFMA R6, R26, R0, R6 ;  /* 0x000000001a067223 */ /* 0x000fe20000000006 */
[----:B------:R-:W-:Y:S01]  /*6b70*/  LOP3.LUT R0, R33, 0xffffe000, RZ, 0xc0, !PT ;  /* 0xffffe00021007812 */ /* 0x000fe200078ec0ff */
[C---:B------:R-:W-:Y:S01]  /*6b80*/  FMUL R8, R24.reuse, R12 ;  /* 0x0000000c18087220 */ /* 0x040fe20000400000 */
[----:B------:R-:W-:Y:S01]  /*6b90*/  F2FP.TF32.F32.PACK_B R31, R31 ;  /* 0x0000001fff1f723e */ /* 0x000fe200024050ff */
[----:B------:R-:W-:Y:S01]  /*6ba0*/  FMUL R9, R24, R13 ;  /* 0x0000000d18097220 */ /* 0x000fe20000400000 */
[----:B------:R-:W-:Y:S01]  /*6bb0*/  F2FP.TF32.F32.PACK_B R4, R4 ;  /* 0x00000004ff04723e */ /* 0x000fe200024050ff */
[----:B------:R-:W-:Y:S01]  /*6bc0*/  FFMA R7, R26, R7, R11 ;  /* 0x000000071a077223 */ /* 0x000fe2000000000b */
[----:B------:R-:W-:Y:S01]  /*6bd0*/  F2FP.TF32.F32.PACK_B R5, R5 ;  /* 0x00000005ff05723e */ /* 0x000fe200024050ff */
[----:B------:R-:W-:Y:S01]  /*6be0*/  FMUL R10, R24, R14 ;  /* 0x0000000e180a7220 */ /* 0x000fe20000400000 */
[----:B------:R-:W-:Y:S01]  /*6bf0*/  F2FP.TF32.F32.PACK_B R6, R6 ;  /* 0x00000006ff06723e */ /* 0x000fe200024050ff */
[----:B------:R-:W-:Y:S01]  /*6c00*/  FFMA R8, R26, R2, R8 ;  /* 0x000000021a087223 */ /* 0x000fe20000000008 */
[----:B------:R-:W-:Y:S01]  /*6c10*/  LOP3.LUT R2, R35, 0xffffe000, RZ, 0xc0, !PT ;  /* 0xffffe00023027812 */ /* 0x000fe200078ec0ff */
[----:B------:R-:W-:Y:S01]  /*6c20*/  FMUL R12, R24, R16 ;  /* 0x00000010180c7220 */ /* 0x000fe20000400000 */
[----:B------:R-:W-:Y:S01]  /*6c30*/  LOP3.LUT R16, R36, 0xffffe000, RZ, 0xc0, !PT ;  /* 0xffffe00024107812 */ /* 0x000fe200078ec0ff */
[----:B------:R-:W-:Y:S01]  /*6c40*/  FFMA R9, R26, R0, R9 ;  /* 0x000000001a097223 */ /* 0x000fe20000000009 */
[----:B------:R-:W-:Y:S01]  /*6c50*/  LOP3.LUT R0, R37, 0xffffe000, RZ, 0xc0, !PT ;  /* 0xffffe00025007812 */ /* 0x000fe200078ec0ff */
[----:B------:R-:W-:Y:S01]  /*6c60*/  FMUL R15, R24, R15 ;  /* 0x0000000f180f7220 */ /* 0x000fe20000400000 */
[----:B------:R-:W-:Y:S01]  /*6c70*/  FFMA R10, R26, R3, R10 ;  /* 0x000000031a0a7223 */ /* 0x000fe2000000000a */
[----:B------:R-:W-:Y:S02]  /*6c80*/  IMAD.U32 R3, RZ, RZ, UR46 ;  /* 0x0000002eff037e24 */ /* 0x000fe4000f8e00ff */
[----:B------:R-:W-:Y:S01]  /*6c90*/  FMUL R13, R24, R17 ;  /* 0x00000011180d7220 */ /* 0x000fe20000400000 */
[C---:B------:R-:W-:Y:S01]  /*6ca0*/  FFMA R11, R26.reuse, R2, R15 ;  /* 0x000000021a0b7223 */ /* 0x040fe2000000000f */
[----:B------:R-:W-:Y:S01]  /*6cb0*/  FFMA R12, R26, R16, R12 ;  /* 0x000000101a0c7223 */ /* 0x000fe2000000000c */
[----:B------:R-:W-:Y:S01]  /*6cc0*/  IMAD R16, R3, 0x800, R52 ;  /* 0x0000080003107824 */ /* 0x000fe200078e0234 */
[----:B------:R-:W-:Y:S01]  /*6cd0*/  LOP3.LUT R2, R38, 0xffffe000, RZ, 0xc0, !PT ;  /* 0xffffe00026027812 */ /* 0x000fe200078ec0ff */
[C---:B------:R-:W-:Y:S01]  /*6ce0*/  FMUL R14, R24.reuse, R18 ;  /* 0x00000012180e7220 */ /* 0x040fe20000400000 */
[----:B------:R-:W-:Y:S01]  /*6cf0*/  LOP3.LUT R3, R39, 0xffffe000, RZ, 0xc0, !PT ;  /* 0xffffe00027037812 */ /* 0x000fe200078ec0ff */
[----:B------:R-:W-:Y:S01]  /*6d00*/  FMUL R19, R24, R19 ;  /* 0x0000001318137220 */ /* 0x000fe20000400000 */
[----:B------:R-:W-:Y:S01]  /*6d10*/  LEA R16, R16, UR44, 0x2 ;  /* 0x0000002c10107c11 */ /* 0x000fe2000f8e10ff */
[C---:B------:R-:W-:Y:S01]  /*6d20*/  FFMA R13, R26.reuse, R0, R13 ;  /* 0x000000001a0d7223 */ /* 0x040fe2000000000d */
[C---:B------:R-:W-:Y:S01]  /*6d30*/  FFMA R14, R26.reuse, R2, R14 ;  /* 0x000000021a0e7223 */ /* 0x040fe2000000000e */
[----:B------:R-:W-:Y:S01]  /*6d40*/  FFMA R15, R26, R3, R19 ;  /* 0x000000031a0f7223 */ /* 0x000fe20000000013 */
[C-C-:B------:R-:W-:Y:S01]  /*6d50*/  IADD3 R3, PT, PT, R73.reuse, 0x400, R16.reuse ;  /* 0x0000040049037810 */ /* 0x140fe20007ffe010 */
[----:B------:R1:W-:Y:S01]  /*6d60*/  STSM.16.M88.4 [R16+0x400], R28 ;  /* 0x0004001c10007844 */ /* 0x0003e20000000200 */
[----:B------:R-:W-:Y:S02]  /*6d70*/  F2FP.TF32.F32.PACK_B R7, R7 ;  /* 0x00000007ff07723e */ /* 0x000fe400024050ff */
[----:B------:R-:W-:Y:S02]  /*6d80*/  IADD3 R0, PT, PT, R72, 0x400, R16 ;  /* 0x0000040048007810 */ /* 0x000fe40007ffe010 */
[----:B------:R-:W-:Y:S03]  /*6d90*/  F2FP.TF32.F32.PACK_B R8, R8 ;  /* 0x00000008ff08723e */ /* 0x000fe600024050ff */
[----:B------:R1:W-:Y:S01]  /*6da0*/  STSM.16.M88.4 [R3], R4 ;  /* 0x0000000403007844 */ /* 0x0003e20000000200 */
[----:B------:R-:W-:Y:S01]  /*6db0*/  F2FP.TF32.F32.PACK_B R9, R9 ;  /* 0x00000009ff09723e */ /* 0x000fe200024050ff */
[----:B------:R-:W-:Y:S01]  /*6dc0*/  IMAD.IADD R2, R73, 0x1, R0 ;  /* 0x0000000149027824 */ /* 0x000fe200078e0200 */
[----:B------:R-:W-:Y:S02]  /*6dd0*/  F2FP.TF32.F32.PACK_B R10, R10 ;  /* 0x0000000aff0a723e */ /* 0x000fe400024050ff */
[----:B------:R-:W-:Y:S02]  /*6de0*/  F2FP.TF32.F32.PACK_B R11, R11 ;  /* 0x0000000bff0b723e */ /* 0x000fe400024050ff */
[----:B------:R-:W-:Y:S02]  /*6df0*/  F2FP.TF32.F32.PACK_B R12, R12 ;  /* 0x0000000cff0c723e */ /* 0x000fe400024050ff */
[----:B------:R-:W-:Y:S01]  /*6e00*/  F2FP.TF32.F32.PACK_B R13, R13 ;  /* 0x0000000dff0d723e */ /* 0x000fe200024050ff */
[----:B------:R1:W-:Y:S01]  /*6e10*/  STSM.16.M88.4 [R0], R8 ;  /* 0x0000000800007844 */ /* 0x0003e20000000200 */
[----:B------:R-:W-:Y:S02]  /*6e20*/  F2FP.TF32.F32.PACK_B R14, R14 ;  /* 0x0000000eff0e723e */ /* 0x000fe400024050ff */
[----:B------:R-:W-:Y:S05]  /*6e30*/  F2FP.TF32.F32.PACK_B R15, R15 ;  /* 0x0000000fff0f723e */ /* 0x000fea00024050ff */
[----:B------:R1:W-:Y:S01]  /*6e40*/  STSM.16.M88.4 [R2], R12 ;  /* 0x0000000c02007844 */ /* 0x0003e20000000200 */
[----:B------:R-:W-:Y:S01]  /*6e50*/  @!PT LDS RZ, [RZ] ;  /* 0x00000000fffff984 */ /* 0x000fe20000000800 */
[----:B------:R-:W-:Y:S01]  /*6e60*/  @!PT LDS RZ, [RZ] ;  /* 0x00000000fffff984 */ /* 0x000fe20000000800 */
[----:B------:R-:W-:Y:S01]  /*6e70*/  @!PT LDS RZ, [RZ] ;  /* 0x00000000fffff984 */ /* 0x000fe20000000800 */
[----:B------:R-:W-:Y:S01]  /*6e80*/  @!PT LDS RZ, [RZ] ;  /* 0x00000000fffff984 */ /* 0x000fe20000000800 */
[----:B------:R2:W-:Y:S07]  /*6e90*/  MEMBAR.ALL.CTA ;  /* 0x0000000000007992 */ /* 0x0005ee0000008000 */
[----:B--2---:R-:W2:Y:S02]  /*6ea0*/  FENCE.VIEW.ASYNC.S ;  /* 0x00000000000073c6 */ /* 0x004ea40000000000 */
[----:B--2---:R-:W-:Y:S06]  /*6eb0*/  BAR.SYNC.DEFER_BLOCKING 0x1, 0x80 ;  /* 0x0042000000007b1d */ /* 0x004fec0000010000 */
[----:B------:R-:W-:Y:S05]  /*6ec0*/  @P0 BRA `(.L_x_104) ;  /* 0x0000000000200947 */ /* 0x000fea0003800000 */
[----:B------:R-:W2:Y:S01]  /*6ed0*/  LDCU.64 UR6, c[0x0][0x348] ;  /* 0x00006900ff0677ac */ /* 0x000ea20008000a00 */
[----:B------:R-:W-:Y:S01]  /*6ee0*/  ULEA UR5, UR46, UR44, 0xd ;  /* 0x0000002c2e057291 */ /* 0x000fe2000f8e68ff */
[----:B------:R-:W-:Y:S03]  /*6ef0*/  UMOV UR51, UR36 ;  /* 0x0000002400337c82 */ /* 0x000fe60008000000 */
[----:B------:R-:W-:Y:S02]  /*6f00*/  UIADD3 UR48, UPT, UPT, UR5, 0x400, URZ ;  /* 0x0000040005307890 */ /* 0x000fe4000fffe0ff */
[----:B--2---:R-:W-:Y:S04]  /*6f10*/  UIADD3 UR4, UP0, UPT, UR6, 0x680, URZ ;  /* 0x0000068006047890 */ /* 0x004fe8000ff1e0ff */
[----:B------:R-:W-:Y:S09]  /*6f20*/  UIADD3.X UR5, UPT, UPT, URZ, UR7, URZ, UP0, !UPT ;  /* 0x00000007ff057290 */ /* 0x000ff200087fe4ff */
[----:B------:R2:W-:Y:S02]  /*6f30*/  UTMASTG.3D [UR48], [UR4] ;  /* 0x00000030040073b5 */ /* 0x0005e40008010000 */
[----:B--2---:R0:W-:Y:S02]  /*6f40*/  UTMACMDFLUSH ;  /* 0x00000000000079b7 */ /* 0x0041e40000000000 */
.L_x_104:
[----:B------:R-:W-:Y:S05]  /*6f50*/  BSYNC.RECONVERGENT B0 ;  /* 0x0000000000007941 */ /* 0x000fea0003800200 */
.L_x_103:
[----:B------:R-:W-:Y:S01]  /*6f60*/  UIADD3 UR47, UPT, UPT, UR46, 0x1, URZ ;  /* 0x000000012e2f7890 */ /* 0x000fe2000fffe0ff */
[----:B------:R-:W-:Y:S03]  /*6f70*/  BSSY.RECONVERGENT B0, `(.L_x_105) ;  /* 0x0000005000007945 */ /* 0x000fe60003800200 */
[----:B------:R-:W-:Y:S04]  /*6f80*/  UISETP.NE.AND UP0, UPT, UR47, 0x3, UPT ;  /* 0x000000032f00788c */ /* 0x000fe8000bf05270 */
[----:B------:R-:W-:Y:S01]  /*6f90*/  USEL UR45, UR47, URZ, UP0 ;  /* 0x000000ff2f2d7287 */ /* 0x000fe20008000000 */
[----:B------:R-:W-:Y:S11]  /*6fa0*/  @P0 BRA `(.L_x_106) ;  /* 0x0000000000040947 */ /* 0x000ff60003800000 */
[----:B------:R-:W-:Y:S04]  /*6fb0*/  DEPBAR.LE SB0, 0x1 ;  /* 0x000080400000791a */ /* 0x000fe80000000000 */
.L_x_106:
[----:B------:R-:W-:Y:S05]  /*6fc0*/  BSYNC.RECONVERGENT B0 ;  /* 0x0000000000007941 */ /* 0x000fea0003800200 */
.L_x_105:
[----:B------:R-:W-:Y:S01]  /*6fd0*/  BAR.SYNC.DEFER_BLOCKING 0x1, 0x80 ;  /* 0x0042000000007b1d */ /* 0x000fe20000010000 */
[----:B------:R-:W-:Y:S01]  /*6fe0*/  ISETP.NE.AND P1, PT, R70, RZ, PT ;  /* 0x000000ff4600720c */ /* 0x000fe20003f25270 */
[----:B------:R-:W-:Y:S01]  /*6ff0*/  UISETP.NE.AND UP0, UPT, UR53, URZ, UPT ;  /* 0x000000ff3500728c */ /* 0x000fe2000bf05270 */
[----:B-1----:R-:W-:Y:S11]  /*7000*/  LEA R2, R75, UR44, 0x3 ;  /* 0x0000002c4b027c11 */ /* 0x002ff6000f8e18ff */
[----:B------:R-:W-:Y:S01]  /*7010*/  @P1 SHF.L.U32 R3, R74, 0x1f, RZ ;  /* 0x0000001f4a031819 */ /* 0x000fe200000006ff */
[----:B------:R-:W-:Y:S06]  /*7020*/  BRA.U !UP0, `(.L_x_107) ;  /* 0x0000000108247547 */ /* 0x000fec000b800000 */
[----:B------:R-:W-:Y:S01]  /*7030*/  IMAD.U32 R4, RZ, RZ, UR52 ;  /* 0x00000034ff047e24 */ /* 0x000fe2000f8e00ff */
[----:B------:R-:W-:Y:S01]  /*7040*/  MOV R0, UR54 ;  /* 0x0000003600007c02 */ /* 0x000fe20008000f00 */
[----:B------:R-:W-:Y:S03]  /*7050*/  UIADD3 UR4, UPT, UPT, UR52, 0x1, URZ ;  /* 0x0000000134047890 */ /* 0x000fe6000fffe0ff */
[----:B------:R-:W-:Y:S01]  /*7060*/  @P1 LEA R4, R4, UR44, 0x3 ;  /* 0x0000002c04041c11 */ /* 0x000fe2000f8e18ff */
[----:B------:R-:W-:Y:S04]  /*7070*/  UISETP.NE.AND UP0, UPT, UR4, 0x3, UPT ;  /* 0x000000030400788c */ /* 0x000fe8000bf05270 */
[----:B------:R-:W-:Y:S01]  /*7080*/  @P1 VIADD R4, R4, 0x78 ;  /* 0x0000007804041836 */ /* 0x000fe20000000000 */
[----:B------:R-:W-:Y:S04]  /*7090*/  USEL UR52, UR4, URZ, UP0 ;  /* 0x000000ff04347287 */ /* 0x000fe80008000000 */
[----:B------:R-:W-:Y:S04]  /*70a0*/  @P1 PRMT R0, R0, 0x654, R4 ;  /* 0x0000065400001816 */ /* 0x000fe80000000004 */
[----:B------:R1:W-:Y:S04]  /*70b0*/  @P1 SYNCS.ARRIVE.TRANS64.RED.A1T0 RZ, [R0+URZ], RZ ;  /* 0x000000ff00ff19a7 */ /* 0x0003e800081004ff */
.L_x_107:
[----:B------:R-:W2:Y:S01]  /*70c0*/  @P1 SYNCS.PHASECHK.TRANS64.TRYWAIT P0, [R2+URZ+0x60], R3 ;  /* 0x00006003020015a7 */ /* 0x000ea200080011ff */
[----:B------:R-:W-:Y:S01]  /*70d0*/  BSSY B1, `(.L_x_108) ;  /* 0x0000017000017945 */ /* 0x000fe20003800000 */
[----:B--2---:R-:W-:Y:S03]  /*70e0*/  @P1 SEL R76, RZ, 0x1, !P0 ;  /* 0x00000001ff4c1807 */ /* 0x004fe60004000000 */
[----:B------:R-:W-:Y:S05]  /*70f0*/  @!P1 BRA `(.L_x_109) ;  /* 0x0000000000509947 */ /* 0x000fea0003800000 */
[----:B------:R-:W-:Y:S01]  /*7100*/  ISETP.NE.AND P1, PT, R77, RZ, PT ;  /* 0x000000ff4d00720c */ /* 0x000fe20003f25270 */
[----:B------:R-:W-:Y:S01]  /*7110*/  BSSY B0, `(.L_x_110) ;  /* 0x000000a000007945 */ /* 0x000fe20003800000 */
[----:B------:R-:W-:Y:S11]  /*7120*/  ISETP.NE.AND P0, PT, R76, RZ, PT ;  /* 0x000000ff4c00720c */ /* 0x000ff60003f05270 */
[----:B------:R-:W-:Y:S05]  /*7130*/  @P1 IMAD R4, R75, 0x800, R52 ;  /* 0x000008004b041824 */ /* 0x000fea00078e0234 */
[----:B------:R-:W-:Y:S05]  /*7140*/  @P1 LEA R4, R4, UR44, 0x2 ;  /* 0x0000002c04041c11 */ /* 0x000fea000f8e10ff */
[--C-:B-1----:R-:W-:Y:S02]  /*7150*/  @P1 IMAD.IADD R0, R72, 0x1, R4.reuse ;  /* 0x0000000148001824 */ /* 0x102fe400078e0204 */
[----:B------:R-:W-:Y:S01]  /*7160*/  @P1 IMAD.IADD R3, R73, 0x1, R4 ;  /* 0x0000000149031824 */ /* 0x000fe200078e0204 */
[----:B------:R-:W-:Y:S06]  /*7170*/  @P0 BRA `(.L_x_111) ;  /* 0x00000000000c0947 */ /* 0x000fec0003800000 */
[----:B------:R-:W-:Y:S04]  /*7180*/  SHF.L.U32 R74, R74, 0x1f, RZ ;  /* 0x0000001f4a4a7819 */ /* 0x000fe800000006ff */
[----:B------:R-:W1:Y:S02]  /*7190*/  SYNCS.PHASECHK.TRANS64.TRYWAIT P0, [R2+URZ+0x60], R74 ;  /* 0x0000604a020075a7 */ /* 0x000e6400080011ff */
[----:B-1----:R-:W-:Y:S05]  /*71a0*/  @!P0 BRA `(.L_x_112) ;  /* 0x0000001400bc8947 */ /* 0x002fea0003800000 */
.L_x_111:
[----:B------:R-:W-:Y:S05]  /*71b0*/  BSYNC B0 ;  /* 0x0000000000007941 */ /* 0x000fea0003800000 */
.L_x_110:
[----:B------:R-:W-:Y:S11]  /*71c0*/  ISETP.NE.AND P0, PT, R77, RZ, PT ;  /* 0x000000ff4d00720c */ /* 0x000ff60003f05270 */
[----:B------:R-:W-:Y:S02]  /*71d0*/  @!UPT UIADD3 URZ, UPT, UPT, URZ, URZ, URZ ;  /* 0x000000fffffff290 */ /* 0x000fe4000fffe0ff */
[----:B-1----:R-:W-:Y:S01]  /*71e0*/  @P0 IADD3 R2, PT, PT, R73, R0, RZ ;  /* 0x0000000049020210 */ /* 0x002fe20007ffe0ff */
[----:B------:R-:W-:Y:S05]  /*71f0*/  @P0 WARPSYNC.ALL ;  /* 0x0000000000000948 */ /* 0x000fea0003800000 */
[----:B------:R2:W3:Y:S04]  /*7200*/  @P0 LDSM.16.M88.4 R44, [R4+0x400] ;  /* 0x00040000042c083b */ /* 0x0004e80000000200 */
[----:B------:R2:W4:Y:S04]  /*7210*/  @P0 LDSM.16.M88.4 R40, [R3+0x400] ;  /* 0x000400000328083b */ /* 0x0005280000000200 */
[----:B------:R2:W1:Y:S04]  /*7220*/  @P0 LDSM.16.M88.4 R32, [R0+0x400] ;  /* 0x000400000020083b */ /* 0x0004680000000200 */
[----:B------:R2:W1:Y:S02]  /*7230*/  @P0 LDSM.16.M88.4 R36, [R2+0x400] ;  /* 0x000400000224083b */ /* 0x0004640000000200 */
.L_x_109:
[----:B------:R-:W-:Y:S05]  /*7240*/  BSYNC B1 ;  /* 0x0000000000017941 */ /* 0x000fea0003800000 */
.L_x_108:
[----:B-12---:R-:W-:Y:S05]  /*7250*/  VIADD R0, R25, 0x20 ;  /* 0x0000002019007836 */ /* 0x006fea0000000000 */
[----:B------:R-:W-:Y:S04]  /*7260*/  SHF.R.U32.HI R0, RZ, 0x15, R0 ;  /* 0x00000015ff007819 */ /* 0x000fe80000011600 */
[----:B------:R-:W-:Y:S11]  /*7270*/  LOP3.LUT P0, RZ, R0, 0x3, R54, 0x48, !PT ;  /* 0x0000000300ff7812 */ /* 0x000ff60007804836 */
[----:B------:R-:W-:Y:S02]  /*7280*/  @!UPT UIADD3 URZ, UPT, UPT, URZ, URZ, URZ ;  /* 0x000000fffffff290 */ /* 0x000fe4000fffe0ff */
[----:B------:R-:W-:Y:S05]  /*7290*/  @!P0 BRA `(.L_x_113) ;  /* 0x0000000000408947 */ /* 0x000fea0003800000 */
[----:B------:R-:W1:Y:S01]  /*72a0*/  LDCU.64 UR8, c[0x4][0x70] ;  /* 0x01000e00ff0877ac */ /* 0x000e620008000a00 */
[----:B------:R-:W-:Y:S01]  /*72b0*/  MOV R3, 0x0 ;  /* 0x0000000000037802 */ /* 0x000fe20000000f00 */
[----:B------:R-:W-:Y:S02]  /*72c0*/  HFMA2 R12, -RZ, RZ, 0, 5.9604644775390625e-08 ;  /* 0x00000001ff0c7431 */ /* 0x000fe400000001ff */
[----:B------:R-:W-:Y:S02]  /*72d0*/  IMAD.MOV.U32 R8, RZ, RZ, 0x192 ;  /* 0x00000192ff087424 */ /* 0x000fe400078e00ff */
[----:B------:R-:W-:Y:S01]  /*72e0*/  IMAD.MOV.U32 R13, RZ, RZ, RZ ;  /* 0x000000ffff0d7224 */ /* 0x000fe200078e00ff */
[----:B------:R-:W2:Y:S01]  /*72f0*/  LDCU.64 UR6, c[0x4][0x78] ;  /* 0x01000f00ff0677ac */ /* 0x000ea20008000a00 */
[----:B------:R-:W3:Y:S01]  /*7300*/  LDC.64 R2, c[0x4][R3] ;  /* 0x0100000003027b82 */ /* 0x000ee20000000a00 */
[----:B------:R-:W5:Y:S01]  /*7310*/  LDCU.64 UR4, c[0x4][0x10] ;  /* 0x01000200ff0477ac */ /* 0x000f620008000a00 */
[----:B-1----:R-:W-:Y:S01]  /*7320*/  MOV R5, UR9 ;  /* 0x0000000900057c02 */ /* 0x002fe20008000f00 */
[----:B------:R-:W-:Y:S01]  /*7330*/  IMAD.U32 R4, RZ, RZ, UR8 ;  /* 0x00000008ff047e24 */ /* 0x000fe2000f8e00ff */
[----:B--2---:R-:W-:Y:S01]  /*7340*/  MOV R7, UR7 ;  /* 0x0000000700077c02 */ /* 0x004fe20008000f00 */
[----:B------:R-:W-:Y:S01]  /*7350*/  IMAD.U32 R6, RZ, RZ, UR6 ;  /* 0x00000006ff067e24 */ /* 0x000fe2000f8e00ff */
[----:B-----5:R-:W-:Y:S01]  /*7360*/  MOV R11, UR5 ;  /* 0x00000005000b7c02 */ /* 0x020fe20008000f00 */
[----:B------:R-:W-:Y:S02]  /*7370*/  IMAD.U32 R10, RZ, RZ, UR4 ;  /* 0x00000004ff0a7e24 */ /* 0x000fe4000f8e00ff */
[----:B------:R-:W-:Y:S07]  /*7380*/  LEPC R20, `(.L_x_113) ;  /* 0x000000001014794e */ /* 0x000fee0000000000 */
[----:B---34-:R-:W-:Y:S05]  /*7390*/  CALL.ABS.NOINC R2 ;  /* 0x0000000002007343 */ /* 0x018fea0003c00000 */
.L_x_113:
[----:B------:R-:W-:Y:S01]  /*73a0*/  ISETP.NE.AND P0, PT, R64, RZ, PT ;  /* 0x000000ff4000720c */ /* 0x000fe20003f05270 */
[----:B------:R-:W-:Y:S05]  /*73b0*/  WARPSYNC.ALL ;  /* 0x0000000000007948 */ /* 0x000fea0003800000 */
[----:B------:R-:W-:Y:S01]  /*73c0*/  R2UR UR4, R25 ;  /* 0x00000000190472ca */ /* 0x000fe200000e0000 */
[----:B------:R-:W-:Y:S01]  /*73d0*/  BSSY.RECONVERGENT B0, `(.L_x_114) ;  /* 0x0000063000007945 */ /* 0x000fe20003800200 */
[----:B---3--:R-:W-:Y:S02]  /*73e0*/  LOP3.LUT R0, R44, 0xffffe000, RZ, 0xc0, !PT ;  /* 0xffffe0002c007812 */ /* 0x008fe400078ec0ff */
[----:B------:R-:W-:Y:S02]  /*73f0*/  LOP3.LUT R2, R45, 0xffffe000, RZ, 0xc0, !PT ;  /* 0xffffe0002d027812 */ /* 0x000fe400078ec0ff */
[----:B------:R-:W-:Y:S02]  /*7400*/  LOP3.LUT R3, R46, 0xffffe000, RZ, 0xc0, !PT ;  /* 0xffffe0002e037812 */ /* 0x000fe400078ec0ff */
[----:B------:R-:W-:Y:S02]  /*7410*/  LOP3.LUT R20, R47, 0xffffe000, RZ, 0xc0, !PT ;  /* 0xffffe0002f147812 */ /* 0x000fe400078ec0ff */
[----:B----4-:R-:W-:Y:S02]  /*7420*/  LOP3.LUT R21, R40, 0xffffe000, RZ, 0xc0, !PT ;  /* 0xffffe00028157812 */ /* 0x010fe400078ec0ff */
[----:B------:R-:W-:Y:S01]  /*7430*/  LOP3.LUT R25, R41, 0xffffe000, RZ, 0xc0, !PT ;  /* 0xffffe00029197812 */ /* 0x000fe200078ec0ff */
[----:B------:R-:W1:Y:S01]  /*7440*/  LDTM.16dp128bit.x8 R4, tmem[UR4+0x20] ;  /* 0x00002004000479ee */ /* 0x000e620008180000 */
[----:B------:R-:W-:Y:S01]  /*7450*/  R2UR UR4, R71 ;  /* 0x00000000470472ca */ /* 0x000fe200000e0000 */
[----:B------:R-:W-:Y:S01]  /*7460*/  NOP ;  /* 0x0000000000007918 */ /* 0x000fe20000000000 */
[----:B------:R-:W-:Y:S02]  /*7470*/  LOP3.LUT R27, R42, 0xffffe000, RZ, 0xc0, !PT ;  /* 0xffffe0002a1b7812 */ /* 0x000fe400078ec0ff */
[----:B------:R-:W-:Y:S02]  /*7480*/  LOP3.LUT R28, R43, 0xffffe000, RZ, 0xc0, !PT ;  /* 0xffffe0002b1c7812 */ /* 0x000fe400078ec0ff */
[----:B------:R-:W-:Y:S02]  /*7490*/  LOP3.LUT R29, R32, 0xffffe000, RZ, 0xc0, !PT ;  /* 0xffffe000201d7812 */ /* 0x000fe400078ec0ff */
[----:B------:R-:W-:Y:S02]  /*74a0*/  LOP3.LUT R30, R33, 0xffffe000, RZ, 0xc0, !PT ;  /* 0xffffe000211e7812 */ /* 0x000fe400078ec0ff */
[----:B------:R-:W-:Y:S02]  /*74b0*/  LOP3.LUT R31, R34, 0xffffe000, RZ, 0xc0, !PT ;  /* 0xffffe000221f7812 */ /* 0x000fe400078ec0ff */
[----:B------:R-:W-:Y:S01]  /*74c0*/  LOP3.LUT R32, R35, 0xffffe000, RZ, 0xc0, !PT ;  /* 0xffffe00023207812 */ /* 0x000fe200078ec0ff */
[----:B------:R-:W-:Y:S01]  /*74d0*/  UIADD3 UR4, UPT, UPT, UR4, 0xe0, URZ ;  /* 0x000000e004047890 */ /* 0x000fe2000fffe0ff */
[----:B------:R-:W-:Y:S02]  /*74e0*/  LOP3.LUT R33, R36, 0xffffe000, RZ, 0xc0, !PT ;  /* 0xffffe00024217812 */ /* 0x000fe400078ec0ff */
[----:B------:R-:W-:Y:S01]  /*74f0*/  LOP3.LUT R34, R37, 0xffffe000, RZ, 0xc0, !PT ;  /* 0xffffe00025227812 */ /* 0x000fe200078ec0ff */
[----:B------:R-:W-:Y:S01]  /*7500*/  UPRMT UR4, UR54, 0x654, UR4 ;  /* 0x0000065436047896 */ /* 0x000fe20008000004 */
[----:B------:R-:W-:Y:S02]  /*7510*/  LOP3.LUT R35, R38, 0xffffe000, RZ, 0xc0, !PT ;  /* 0xffffe00026237812 */ /* 0x000fe400078ec0ff */
[----:B------:R-:W-:Y:S01]  /*7520*/  LOP3.LUT R36, R39, 0xffffe000, RZ, 0xc0, !PT ;  /* 0xffffe00027247812 */ /* 0x000fe200078ec0ff */
[C---:B-1----:R-:W-:Y:S01]  /*7530*/  FMUL R4, R24.reuse, R4 ;  /* 0x0000000418047220 */ /* 0x042fe20000400000 */
[C---:B------:R-:W-:Y:S01]  /*7540*/  FMUL R5, R24.reuse, R5 ;  /* 0x0000000518057220 */ /* 0x040fe20000400000 */
[C---:B------:R-:W-:Y:S01]  /*7550*/  FMUL R6, R24.reuse, R6 ;  /* 0x0000000618067220 */ /* 0x040fe20000400000 */
[----:B------:R-:W-:Y:S01]  /*7560*/  FMUL R7, R24, R7 ;  /* 0x0000000718077220 */ /* 0x000fe20000400000 */
[----:B------:R-:W-:Y:S01]  /*7570*/  FFMA R4, R26, R0, R4 ;  /* 0x000000001a047223 */ /* 0x000fe20000000004 */
[----:B------:R-:W-:Y:S02]  /*7580*/  IMAD.U32 R0, RZ, RZ, UR45 ;  /* 0x0000002dff007e24 */ /* 0x000fe4000f8e00ff */
[----:B------:R-:W-:Y:S01]  /*7590*/  FMUL R8, R24, R8 ;  /* 0x0000000818087220 */ /* 0x000fe20000400000 */
[----:B------:R-:W-:Y:S01]  /*75a0*/  FFMA R5, R26, R2, R5 ;  /* 0x000000021a057223 */ /* 0x000fe20000000005 */
[----:B------:R-:W-:Y:S01]  /*75b0*/  FMUL R9, R24, R9 ;  /* 0x0000000918097220 */ /* 0x000fe20000400000 */
[----:B------:R-:W-:Y:S01]  /*75c0*/  F2FP.TF32.F32.PACK_B R4, R4 ;  /* 0x00000004ff04723e */ /* 0x000fe200024050ff */
[----:B------:R-:W-:Y:S01]  /*75d0*/  FFMA R6, R26, R3, R6 ;  /* 0x000000031a067223 */ /* 0x000fe20000000006 */
[----:B------:R-:W-:Y:S01]  /*75e0*/  FMUL R10, R24, R10 ;  /* 0x0000000a180a7220 */ /* 0x000fe20000400000 */
[----:B------:R-:W-:Y:S01]  /*75f0*/  F2FP.TF32.F32.PACK_B R5, R5 ;  /* 0x00000005ff05723e */ /* 0x000fe200024050ff */
[----:B------:R-:W-:Y:S01]  /*7600*/  FFMA R7, R26, R20, R7 ;  /* 0x000000141a077223 */ /* 0x000fe20000000007 */
[----:B------:R-:W-:Y:S01]  /*7610*/  IMAD R0, R0, 0x800, R52 ;  /* 0x0000080000007824 */ /* 0x000fe200078e0234 */
[----:B------:R-:W-:Y:S01]  /*7620*/  F2FP.TF32.F32.PACK_B R6, R6 ;  /* 0x00000006ff06723e */ /* 0x000fe200024050ff */
[----:B------:R-:W-:Y:S01]  /*7630*/  FMUL R11, R24, R11 ;  /* 0x0000000b180b7220 */ /* 0x000fe20000400000 */
[----:B------:R-:W-:Y:S01]  /*7640*/  FFMA R8, R26, R21, R8 ;  /* 0x000000151a087223 */ /* 0x000fe20000000008 */
[----:B------:R-:W-:Y:S01]  /*7650*/  F2FP.TF32.F32.PACK_B R7, R7 ;  /* 0x00000007ff07723e */ /* 0x000fe200024050ff */
[----:B------:R-:W-:Y:S01]  /*7660*/  FMUL R12, R24, R12 ;  /* 0x0000000c180c7220 */ /* 0x000fe20000400000 */
[----:B------:R-:W-:Y:S01]  /*7670*/  LEA R0, R0, UR44, 0x2 ;  /* 0x0000002c00007c11 */ /* 0x000fe2000f8e10ff */
[----:B------:R-:W-:Y:S01]  /*7680*/  FFMA R9, R26, R25, R9 ;  /* 0x000000191a097223 */ /* 0x000fe20000000009 */
[----:B------:R-:W-:Y:S01]  /*7690*/  FMUL R13, R24, R13 ;  /* 0x0000000d180d7220 */ /* 0x000fe20000400000 */
        /* <DEDUP_REMOVED lines=12> */
[C---:B------:R-:W-:Y:S01]  /*7760*/  IADD3 R2, PT, PT, R73.reuse, 0x400, R0 ;  /* 0x0000040049027810 */ /* 0x040fe20007ffe000 */
[C---:B------:R-:W-:Y:S01]  /*7770*/  FFMA R16, R26.reuse, R33, R16 ;  /* 0x000000211a107223 */ /* 0x040fe20000000010 */
[----:B------:R-:W-:Y:S01]  /*7780*/  F2FP.TF32.F32.PACK_B R8, R8 ;  /* 0x00000008ff08723e */ /* 0x000fe200024050ff */
[----:B------:R-:W-:Y:S01]  /*7790*/  SYNCS.ARRIVE.TRANS64.RED.A1T0 RZ, [UR4], RZ ;  /* 0x000000ffffff79a7 */ /* 0x000fe20008100404 */
[----:B------:R1:W-:Y:S01]  /*77a0*/  STSM.16.M88.4 [R0+0x400], R4 ;  /* 0x0004000400007844 */ /* 0x0003e20000000200 */
[----:B------:R-:W-:Y:S01]  /*77b0*/  F2FP.TF32.F32.PACK_B R9, R9 ;  /* 0x00000009ff09723e */ /* 0x000fe200024050ff */
[C---:B------:R-:W-:Y:S01]  /*77c0*/  FFMA R17, R26.reuse, R34, R17 ;  /* 0x000000221a117223 */ /* 0x040fe20000000011 */
[----:B------:R-:W-:Y:S01]  /*77d0*/  F2FP.TF32.F32.PACK_B R10, R10 ;  /* 0x0000000aff0a723e */ /* 0x000fe200024050ff */
[C---:B------:R-:W-:Y:S01]  /*77e0*/  FFMA R18, R26.reuse, R35, R18 ;  /* 0x000000231a127223 */ /* 0x040fe20000000012 */
[----:B------:R-:W-:Y:S01]  /*77f0*/  F2FP.TF32.F32.PACK_B R11, R11 ;  /* 0x0000000bff0b723e */ /* 0x000fe200024050ff */
[----:B------:R-:W-:Y:S01]  /*7800*/  FFMA R19, R26, R36, R19 ;  /* 0x000000241a137223 */ /* 0x000fe20000000013 */
[----:B------:R-:W-:Y:S02]  /*7810*/  IADD3 R72, PT, PT, R72, 0x400, R0 ;  /* 0x0000040048487810 */ /* 0x000fe40007ffe000 */
[----:B------:R-:W-:Y:S01]  /*7820*/  F2FP.TF32.F32.PACK_B R12, R12 ;  /* 0x0000000cff0c723e */ /* 0x000fe200024050ff */
        /* <DEDUP_REMOVED lines=20> */
[----:B------:R-:W-:Y:S02]  /*7970*/  ULEA UR5, UR45, UR44, 0xd ;  /* 0x0000002c2d057291 */ /* 0x000fe4000f8e68ff */
[----:B------:R-:W-:Y:S02]  /*7980*/  UIADD3 UR9, UPT, UPT, UR49, 0x20, URZ ;  /* 0x0000002031097890 */ /* 0x000fe4000fffe0ff */
[----:B------:R-:W-:Y:S01]  /*7990*/  UIADD3 UR8, UPT, UPT, UR5, 0x400, URZ ;  /* 0x0000040005087890 */ /* 0x000fe2000fffe0ff */
[----:B------:R-:W-:Y:S01]  /*79a0*/  UMOV UR10, UR50 ;  /* 0x00000032000a7c82 */ /* 0x000fe20008000000 */
[----:B------:R-:W-:Y:S01]  /*79b0*/  UMOV UR11, UR36 ;  /* 0x00000024000b7c82 */ /* 0x000fe20008000000 */
[----:B--2---:R-:W-:Y:S04]  /*79c0*/  UIADD3 UR4, UP0, UPT, UR6, 0x680, URZ ;  /* 0x0000068006047890 */ /* 0x004fe8000ff1e0ff */
[----:B------:R-:W-:Y:S09]  /*79d0*/  UIADD3.X UR5, UPT, UPT, URZ, UR7, URZ, UP0, !UPT ;  /* 0x00000007ff057290 */ /* 0x000ff200087fe4ff */
[----:B------:R2:W-:Y:S02]  /*79e0*/  UTMASTG.3D [UR8], [UR4] ;  /* 0x00000008040073b5 */ /* 0x0005e40008010000 */
[----:B--2---:R0:W-:Y:S02]  /*79f0*/  UTMACMDFLUSH ;  /* 0x00000000000079b7 */ /* 0x0041e40000000000 */
.L_x_115:
[----:B------:R-:W-:Y:S05]  /*7a00*/  BSYNC.RECONVERGENT B0 ;  /* 0x0000000000007941 */ /* 0x000fea0003800200 */
.L_x_114:
[----:B------:R-:W-:Y:S01]  /*7a10*/  UIADD3 UR4, UPT, UPT, UR45, 0x1, URZ ;  /* 0x000000012d047890 */ /* 0x000fe2000fffe0ff */
[----:B------:R-:W-:Y:S03]  /*7a20*/  BSSY.RECONVERGENT B0, `(.L_x_116) ;  /* 0x0000008000007945 */ /* 0x000fe60003800200 */
[----:B------:R-:W-:Y:S04]  /*7a30*/  UISETP.NE.AND UP0, UPT, UR4, 0x3, UPT ;  /* 0x000000030400788c */ /* 0x000fe8000bf05270 */
[----:B------:R-:W-:Y:S02]  /*7a40*/  UISETP.EQ.XOR UP1, UPT, UR47, 0x3, !UP0 ;  /* 0x000000032f00788c */ /* 0x000fe4000c722a70 */
[----:B------:R-:W-:Y:S02]  /*7a50*/  USEL UR46, UR4, URZ, UP0 ;  /* 0x000000ff042e7287 */ /* 0x000fe40008000000 */
[----:B------:R-:W-:Y:S04]  /*7a60*/  USEL UR5, URZ, 0x1, !UP1 ;  /* 0x00000001ff057887 */ /* 0x000fe8000c800000 */
[----:B------:R-:W-:Y:S01]  /*7a70*/  ULOP3.LUT UR55, UR55, UR5, URZ, 0x3c, !UPT ;  /* 0x0000000537377292 */ /* 0x000fe2000f8e3cff */
[----:B------:R-:W-:Y:S11]  /*7a80*/  @P0 BRA `(.L_x_117) ;  /* 0x0000000000040947 */ /* 0x000ff60003800000 */
[----:B------:R-:W-:Y:S04]  /*7a90*/  DEPBAR.LE SB0, 0x1 ;  /* 0x000080400000791a */ /* 0x000fe80000000000 */
.L_x_117:
[----:B------:R-:W-:Y:S05]  /*7aa0*/  BSYNC.RECONVERGENT B0 ;  /* 0x0000000000007941 */ /* 0x000fea0003800200 */
.L_x_116:
[----:B------:R-:W-:Y:S01]  /*7ab0*/  BAR.SYNC.DEFER_BLOCKING 0x1, 0x80 ;  /* 0x0042000000007b1d */ /* 0x000fe20000010000 */
[----:B------:R-:W-:Y:S01]  /*7ac0*/  UISETP.NE.AND UP0, UPT, UR53, -0x2, UPT ;  /* 0xfffffffe3500788c */ /* 0x000fe2000bf05270 */
[----:B------:R-:W-:Y:S08]  /*7ad0*/  IADD3 R22, PT, PT, R22, 0x1, RZ ;  /* 0x0000000116167810 */ /* 0x000ff00007ffe0ff */
[----:B------:R-:W-:Y:S05]  /*7ae0*/  BRA.U !UP0, `(.L_x_118) ;  /* 0x0000000108287547 */ /* 0x000fea000b800000 */
[----:B------:R-:W-:Y:S01]  /*7af0*/  ISETP.NE.AND P0, PT, R70, RZ, PT ;  /* 0x000000ff4600720c */ /* 0x000fe20003f05270 */
[----:B-1----:R-:W-:Y:S01]  /*7b00*/  IMAD.U32 R2, RZ, RZ, UR52 ;  /* 0x00000034ff027e24 */ /* 0x002fe2000f8e00ff */
[----:B------:R-:W-:Y:S01]  /*7b10*/  UIADD3 UR4, UPT, UPT, UR52, 0x1, URZ ;  /* 0x0000000134047890 */ /* 0x000fe2000fffe0ff */
[----:B------:R-:W-:Y:S03]  /*7b20*/  IMAD.U32 R0, RZ, RZ, UR54 ;  /* 0x00000036ff007e24 */ /* 0x000fe6000f8e00ff */
[----:B------:R-:W-:Y:S04]  /*7b30*/  UISETP.NE.AND UP0, UPT, UR4, 0x3, UPT ;  /* 0x000000030400788c */ /* 0x000fe8000bf05270 */
[----:B------:R-:W-:Y:S03]  /*7b40*/  USEL UR52, UR4, URZ, UP0 ;  /* 0x000000ff04347287 */ /* 0x000fe60008000000 */
[----:B------:R-:W-:Y:S05]  /*7b50*/  @P0 LEA R2, R2, UR44, 0x3 ;  /* 0x0000002c02020c11 */ /* 0x000fea000f8e18ff */
[----:B------:R-:W-:Y:S05]  /*7b60*/  @P0 VIADD R2, R2, 0x78 ;  /* 0x0000007802020836 */ /* 0x000fea0000000000 */
[----:B------:R-:W-:Y:S04]  /*7b70*/  @P0 PRMT R0, R0, 0x654, R2 ;  /* 0x0000065400000816 */ /* 0x000fe80000000002 */
[----:B------:R2:W-:Y:S03]  /*7b80*/  @P0 SYNCS.ARRIVE.TRANS64.RED.A1T0 RZ, [R0+URZ], RZ ;  /* 0x000000ff00ff09a7 */ /* 0x0005e600081004ff */
.L_x_118:
[----:B------:R-:W-:Y:S01]  /*7b90*/  R2UR UR6, R69 ;  /* 0x00000000450672ca */ /* 0x000fe200000e0000 */
[----:B------:R-:W-:Y:S01]  /*7ba0*/  UIADD3 UR53, UPT, UPT, UR53, 0x2, URZ ;  /* 0x0000000235357890 */ /* 0x000fe2000fffe0ff */
[----:B------:R-:W-:Y:S02]  /*7bb0*/  R2UR UR5, R55 ;  /* 0x00000000370572ca */ /* 0x000fe400000e0000 */
[----:B------:R-:W-:Y:S02]  /*7bc0*/  R2UR UR4, R56 ;  /* 0x00000000380472ca */ /* 0x000fe400000e0000 */
[----:B------:R-:W-:Y:S02]  /*7bd0*/  R2UR UR36, R67 ;  /* 0x00000000432472ca */ /* 0x000fe400000e0000 */
[----:B------:R-:W-:Y:S02]  /*7be0*/  ISETP.NE.AND P0, PT, R59, 0x2, PT ;  /* 0x000000023b00780c */ /* 0x000fe40003f05270 */
[----:B------:R-:W-:Y:S02]  /*7bf0*/  ISETP.NE.AND P1, PT, R22, 0x4, PT ;  /* 0x000000041600780c */ /* 0x000fe40003f25270 */
[----:B-1----:R-:W-:Y:S01]  /*7c00*/  SEL R2, RZ, 0x1, P0 ;  /* 0x00000001ff027807 */ /* 0x002fe20000000000 */
[----:B------:R-:W-:Y:S01]  /*7c10*/  UISETP.NE.AND UP0, UPT, UR6, URZ, UPT ;  /* 0x000000ff0600728c */ /* 0x000fe2000bf05270 */
[----:B--2---:R-:W-:Y:S01]  /*7c20*/  SEL R0, RZ, 0x1, P1 ;  /* 0x00000001ff007807 */ /* 0x004fe20000800000 */
[----:B------:R-:W-:Y:S01]  /*7c30*/  UIADD3 UR27, UPT, UPT, UR37, UR5, URZ ;  /* 0x00000005251b7290 */ /* 0x000fe2000fffe0ff */
[----:B------:R-:W-:Y:S01]  /*7c40*/  LOP3.LUT R60, R60, R2, RZ, 0x3c, !PT ;  /* 0x000000023c3c7212 */ /* 0x000fe200078e3cff */
[----:B------:R-:W-:Y:S01]  /*7c50*/  UIADD3 UR26, UPT, UPT, UR38, UR4, URZ ;  /* 0x00000004261a7290 */ /* 0x000fe2000fffe0ff */
[----:B------:R-:W-:Y:S02]  /*7c60*/  LOP3.LUT R61, R61, R0, RZ, 0x3c, !PT ;  /* 0x000000003d3d7212 */ /* 0x000fe400078e3cff */
[----:B------:R-:W-:Y:S02]  /*7c70*/  SEL R59, R59, RZ, P0 ;  /* 0x000000ff3b3b7207 */ /* 0x000fe40000000000 */
[----:B------:R-:W-:Y:S01]  /*7c80*/  SEL R22, R22, RZ, P1 ;  /* 0x000000ff16167207 */ /* 0x000fe20000800000 */
[----:B------:R-:W-:Y:S06]  /*7c90*/  BRA.U UP0, `(.L_x_119) ;  /* 0xffffffd900b07547 */ /* 0x000fec000b83ffff */
[----:B------:R-:W-:-:S13]  /*7ca0*/  R2UR UR4, R57 ;  /* 0x00000000390472ca */ /* 0x000fda00000e0000 */
[----:B------:R-:W-:-:S09]  /*7cb0*/  UISETP.NE.AND UP0, UPT, UR4, URZ, UPT ;  /* 0x000000ff0400728c */ /* 0x000fd2000bf05270 */
[----:B------:R-:W-:Y:S05]  /*7cc0*/  BRA.U !UP0, `(.L_x_120) ;  /* 0x0000000108487547 */ /* 0x000fea000b800000 */
[----:B------:R-:W1:Y:S02]  /*7cd0*/  LDCU.64 UR4, c[0x0][0x890] ;  /* 0x00011200ff0477ac */ /* 0x000e640008000a00 */
[----:B-1----:R-:W-:-:S04]  /*7ce0*/  UISETP.NE.U32.AND UP0, UPT, UR4, URZ, UPT ;  /* 0x000000ff0400728c */ /* 0x002fc8000bf05070 */
[----:B------:R-:W-:-:S09]  /*7cf0*/  UISETP.NE.AND.EX UP0, UPT, UR5, URZ, UPT, UP0 ;  /* 0x000000ff0500728c */ /* 0x000fd2000bf05300 */
[----:B------:R-:W-:Y:S05]  /*7d00*/  BRA.U UP0, `(.L_x_121) ;  /* 0x00000001000c7547 */ /* 0x000fea000b800000 */
[----:B------:R-:W-:-:S13]  /*7d10*/  FSETP.NEU.AND P0, PT, R26, RZ, PT ;  /* 0x000000ff1a00720b */ /* 0x000fda0003f0d000 */
[----:B------:R-:W-:Y:S05]  /*7d20*/  @!P0 EXIT ;  /* 0x000000000000894d */ /* 0x000fea0003800000 */
[----:B------:R-:W-:Y:S05]  /*7d30*/  BRA `(.L_x_120) ;  /* 0x00000000002c7947 */ /* 0x000fea0003800000 */
.L_x_121:
[----:B------:R-:W-:Y:S01]  /*7d40*/  ISETP.NE.AND P0, PT, R58, RZ, PT ;  /* 0x000000ff3a00720c */ /* 0x000fe20003f05270 */
[----:B------:R-:W-:-:S12]  /*7d50*/  BSSY.RECONVERGENT B0, `(.L_x_120) ;  /* 0x0000009000007945 */ /* 0x000fd80003800200 */
[----:B------:R-:W-:Y:S05]  /*7d60*/  @P0 BRA `(.L_x_122) ;  /* 0x0000000000140947 */ /* 0x000fea0003800000 */
[----:B------:R-:W1:Y:S02]  /*7d70*/  LDCU.64 UR4, c[0x0][0x888] ;  /* 0x00011100ff0477ac */ /* 0x000e640008000a00 */
[----:B-1----:R-:W-:-:S04]  /*7d80*/  ISETP.NE.U32.AND P0, PT, RZ, UR4, PT ;  /* 0x00000004ff007c0c */ /* 0x002fc8000bf05070 */
[----:B------:R-:W-:-:S13]  /*7d90*/  ISETP.NE.AND.EX P0, PT, RZ, UR5, PT, P0 ;  /* 0x00000005ff007c0c */ /* 0x000fda000bf05300 */
[----:B------:R-:W-:Y:S05]  /*7da0*/  @!P0 EXIT ;  /* 0x000000000000894d */ /* 0x000fea0003800000 */
[----:B------:R-:W-:Y:S05]  /*7db0*/  BRA `(.L_x_123) ;  /* 0x0000000000087947 */ /* 0x000fea0003800000 */
.L_x_122:
[----:B------:R-:W-:-:S13]  /*7dc0*/  FSETP.NEU.AND P0, PT, R26, RZ, PT ;  /* 0x000000ff1a00720b */ /* 0x000fda0003f0d000 */
[----:B------:R-:W-:Y:S05]  /*7dd0*/  @!P0 EXIT ;  /* 0x000000000000894d */ /* 0x000fea0003800000 */
.L_x_123:
[----:B------:R-:W-:Y:S05]  /*7de0*/  BSYNC.RECONVERGENT B0 ;  /* 0x0000000000007941 */ /* 0x000fea0003800200 */
.L_x_120:
[----:B------:R-:W-:Y:S01]  /*7df0*/  ULEA UR4, UR52, UR44, 0x3 ;  /* 0x0000002c34047291 */ /* 0x000fe2000f8e18ff */
[----:B------:R-:W-:-:S04]  /*7e00*/  DEPBAR.LE SB0, 0x0 ;  /* 0x000080000000791a */ /* 0x000fc80000000000 */
[----:B------:R-:W-:-:S04]  /*7e10*/  UIADD3 UR4, UPT, UPT, UR4, 0x78, URZ ;  /* 0x0000007804047890 */ /* 0x000fc8000fffe0ff */
[----:B------:R-:W-:-:S09]  /*7e20*/  UPRMT UR4, UR54, 0x654, UR4 ;  /* 0x0000065436047896 */ /* 0x000fd20008000004 */
[----:B------:R-:W-:Y:S01]  /*7e30*/  SYNCS.ARRIVE.TRANS64.RED.A1T0 RZ, [UR4], RZ ;  /* 0x000000ffffff79a7 */ /* 0x000fe20008100404 */
[----:B------:R-:W-:Y:S05]  /*7e40*/  EXIT ;  /* 0x000000000000794d */ /* 0x000fea0003800000 */
.L_x_24:
[----:B---3--:R3:W4:Y:S02]  /*7e50*/  SYNCS.PHASECHK.TRANS64.TRYWAIT P0, [R0+URZ+0x110], R2 ;  /* 0x00011002000075a7 */ /* 0x00872400080011ff */
[----:B----4-:R-:W-:Y:S05]  /*7e60*/  @!P0 NANOSLEEP.SYNCS 0x989680 ;  /* 0x009896800000895d */ /* 0x010fea0003900000 */
[----:B------:R-:W4:Y:S02]  /*7e70*/  @!P0 SYNCS.PHASECHK.TRANS64 P0, [R0+URZ+0x110], R2 ;  /* 0x00011002000085a7 */ /* 0x000f2400080010ff */
[----:B----4-:R-:W-:Y:S05]  /*7e80*/  @!P0 BRA `(.L_x_24) ;  /* 0xfffffffc00f08947 */ /* 0x010fea000383ffff */
[----:B------:R-:W-:Y:S05]  /*7e90*/  BRA `(.L_x_124) ;  /* 0xffffff9800d87947 */ /* 0x000fea000383ffff */
.L_x_27:
[----:B--2---:R-:W-:-:S07]  /*7ea0*/  MOV R0, UR33 ;  /* 0x0000002100007c02 */ /* 0x004fce0008000f00 */
.L_x_125:
[----:B--2---:R2:W3:Y:S02]  /*7eb0*/  SYNCS.PHASECHK.TRANS64.TRYWAIT P0, [R0+URZ+0x30], R3 ;  /* 0x00003003000075a7 */ /* 0x0044e400080011ff */
[----:B---3--:R-:W-:Y:S05]  /*7ec0*/  @!P0 NANOSLEEP.SYNCS 0x989680 ;  /* 0x009896800000895d */ /* 0x008fea0003900000 */
[----:B------:R-:W3:Y:S02]  /*7ed0*/  @!P0 SYNCS.PHASECHK.TRANS64 P0, [R0+URZ+0x30], R3 ;  /* 0x00003003000085a7 */ /* 0x000ee400080010ff */
[----:B---3--:R-:W-:Y:S05]  /*7ee0*/  @!P0 BRA `(.L_x_125) ;  /* 0xfffffffc00f08947 */ /* 0x008fea000383ffff */
[----:B------:R-:W-:Y:S05]  /*7ef0*/  BRA `(.L_x_26) ;  /* 0xffffff9c00207947 */ /* 0x000fea000383ffff */
.L_x_34:
[----:B-1----:R-:W-:-:S07]  /*7f00*/  MOV R0, UR33 ;  /* 0x0000002100007c02 */ /* 0x002fce0008000f00 */
.L_x_126:
[----:B-1----:R1:W2:Y:S02]  /*7f10*/  SYNCS.PHASECHK.TRANS64.TRYWAIT P0, [R0+URZ+0x30], R3 ;  /* 0x00003003000075a7 */ /* 0x0022a400080011ff */
[----:B--2---:R-:W-:Y:S05]  /*7f20*/  @!P0 NANOSLEEP.SYNCS 0x989680 ;  /* 0x009896800000895d */ /* 0x004fea0003900000 */
[----:B------:R-:W2:Y:S02]  /*7f30*/  @!P0 SYNCS.PHASECHK.TRANS64 P0, [R0+URZ+0x30], R3 ;  /* 0x00003003000085a7 */ /* 0x000ea400080010ff */
[----:B--2---:R-:W-:Y:S05]  /*7f40*/  @!P0 BRA `(.L_x_126) ;  /* 0xfffffffc00f08947 */ /* 0x004fea000383ffff */
[----:B------:R-:W-:Y:S05]  /*7f50*/  BRA `(.L_x_33) ;  /* 0xffffffa000107947 */ /* 0x000fea000383ffff */
.L_x_39:
[----:B-1----:R1:W2:Y:S02]  /*7f60*/  SYNCS.PHASECHK.TRANS64.TRYWAIT P0, [R3+URZ+0xa0], R0 ;  /* 0x0000a000030075a7 */ /* 0x0022a400080011ff */
[----:B--2---:R-:W-:Y:S05]  /*7f70*/  @!P0 NANOSLEEP.SYNCS 0x989680 ;  /* 0x009896800000895d */ /* 0x004fea0003900000 */
[----:B------:R-:W2:Y:S02]  /*7f80*/  @!P0 SYNCS.PHASECHK.TRANS64 P0, [R3+URZ+0xa0], R0 ;  /* 0x0000a000030085a7 */ /* 0x000ea400080010ff */
[----:B--2---:R-:W-:Y:S05]  /*7f90*/  @!P0 BRA `(.L_x_39) ;  /* 0xfffffffc00f08947 */ /* 0x004fea000383ffff */
[----:B------:R-:W-:Y:S05]  /*7fa0*/  BRA `(.L_x_127) ;  /* 0xffffffa000e07947 */ /* 0x000fea000383ffff */
.L_x_43:
[----:B------:R-:W-:-:S07]  /*7fb0*/  MOV R0, UR4 ;  /* 0x0000000400007c02 */ /* 0x000fce0008000f00 */
.L_x_128:
[----:B-1----:R1:W2:Y:S02]  /*7fc0*/  SYNCS.PHASECHK.TRANS64.TRYWAIT P0, [R0+URZ], R2 ;  /* 0x00000002000075a7 */ /* 0x0022a400080011ff */
[----:B--2---:R-:W-:Y:S05]  /*7fd0*/  @!P0 NANOSLEEP.SYNCS 0x989680 ;  /* 0x009896800000895d */ /* 0x004fea0003900000 */
[----:B------:R-:W2:Y:S02]  /*7fe0*/  @!P0 SYNCS.PHASECHK.TRANS64 P0, [R0+URZ], R2 ;  /* 0x00000002000085a7 */ /* 0x000ea400080010ff */
[----:B--2---:R-:W-:Y:S05]  /*7ff0*/  @!P0 BRA `(.L_x_128) ;  /* 0xfffffffc00f08947 */ /* 0x004fea000383ffff */
[----:B------:R-:W-:Y:S05]  /*8000*/  BRA `(.L_x_129) ;  /* 0xffffffa8008c7947 */ /* 0x000fea000383ffff */
.L_x_44:
[----:B------:R-:W-:-:S07]  /*8010*/  MOV R0, UR5 ;  /* 0x0000000500007c02 */ /* 0x000fce0008000f00 */
.L_x_130:
[----:B-1----:R1:W2:Y:S02]  /*8020*/  SYNCS.PHASECHK.TRANS64.TRYWAIT P0, [R0+URZ], R3 ;  /* 0x00000003000075a7 */ /* 0x0022a400080011ff */
[----:B--2---:R-:W-:Y:S05]  /*8030*/  @!P0 NANOSLEEP.SYNCS 0x989680 ;  /* 0x009896800000895d */ /* 0x004fea0003900000 */
[----:B------:R-:W2:Y:S02]  /*8040*/  @!P0 SYNCS.PHASECHK.TRANS64 P0, [R0+URZ], R3 ;  /* 0x00000003000085a7 */ /* 0x000ea400080010ff */
[----:B--2---:R-:W-:Y:S05]  /*8050*/  @!P0 BRA `(.L_x_130) ;  /* 0xfffffffc00f08947 */ /* 0x004fea000383ffff */
[----:B------:R-:W-:Y:S05]  /*8060*/  BRA `(.L_x_131) ;  /* 0xffffffa800987947 */ /* 0x000fea000383ffff */
.L_x_45:
[----:B------:R-:W-:-:S07]  /*8070*/  MOV R0, UR5 ;  /* 0x0000000500007c02 */ /* 0x000fce0008000f00 */
.L_x_132:
[----:B-1----:R1:W2:Y:S02]  /*8080*/  SYNCS.PHASECHK.TRANS64.TRYWAIT P0, [R0+URZ], R3 ;  /* 0x00000003000075a7 */ /* 0x0022a400080011ff */
[----:B--2---:R-:W-:Y:S05]  /*8090*/  @!P0 NANOSLEEP.SYNCS 0x989680 ;  /* 0x009896800000895d */ /* 0x004fea0003900000 */
[----:B------:R-:W2:Y:S02]  /*80a0*/  @!P0 SYNCS.PHASECHK.TRANS64 P0, [R0+URZ], R3 ;  /* 0x00000003000085a7 */ /* 0x000ea400080010ff */
[----:B--2---:R-:W-:Y:S05]  /*80b0*/  @!P0 BRA `(.L_x_132) ;  /* 0xfffffffc00f08947 */ /* 0x004fea000383ffff */
[----:B------:R-:W-:Y:S05]  /*80c0*/  BRA `(.L_x_133) ;  /* 0xffffffa800a47947 */ /* 0x000fea000383ffff */
.L_x_46:
[----:B------:R-:W-:-:S07]  /*80d0*/  MOV R0, UR5 ;  /* 0x0000000500007c02 */ /* 0x000fce0008000f00 */
.L_x_134:
[----:B-1----:R1:W2:Y:S02]  /*80e0*/  SYNCS.PHASECHK.TRANS64.TRYWAIT P0, [R0+URZ], R3 ;  /* 0x00000003000075a7 */ /* 0x0022a400080011ff */
[----:B--2---:R-:W-:Y:S05]  /*80f0*/  @!P0 NANOSLEEP.SYNCS 0x989680 ;  /* 0x009896800000895d */ /* 0x004fea0003900000 */
[----:B------:R-:W2:Y:S02]  /*8100*/  @!P0 SYNCS.PHASECHK.TRANS64 P0, [R0+URZ], R3 ;  /* 0x00000003000085a7 */ /* 0x000ea400080010ff */
[----:B--2---:R-:W-:Y:S05]  /*8110*/  @!P0 BRA `(.L_x_134) ;  /* 0xfffffffc00f08947 */ /* 0x004fea000383ffff */
[----:B------:R-:W-:Y:S05]  /*8120*/  BRA `(.L_x_135) ;  /* 0xffffffa800b07947 */ /* 0x000fea000383ffff */
.L_x_47:
[----:B------:R-:W-:-:S07]  /*8130*/  MOV R0, UR5 ;  /* 0x0000000500007c02 */ /* 0x000fce0008000f00 */
.L_x_136:
[----:B-1----:R1:W2:Y:S02]  /*8140*/  SYNCS.PHASECHK.TRANS64.TRYWAIT P0, [R0+URZ], R3 ;  /* 0x00000003000075a7 */ /* 0x0022a400080011ff */
[----:B--2---:R-:W-:Y:S05]  /*8150*/  @!P0 NANOSLEEP.SYNCS 0x989680 ;  /* 0x009896800000895d */ /* 0x004fea0003900000 */
[----:B------:R-:W2:Y:S02]  /*8160*/  @!P0 SYNCS.PHASECHK.TRANS64 P0, [R0+URZ], R3 ;  /* 0x00000003000085a7 */ /* 0x000ea400080010ff */
[----:B--2---:R-:W-:Y:S05]  /*8170*/  @!P0 BRA `(.L_x_136) ;  /* 0xfffffffc00f08947 */ /* 0x004fea000383ffff */
[----:B------:R-:W-:Y:S05]  /*8180*/  BRA `(.L_x_137) ;  /* 0xffffffa800bc7947 */ /* 0x000fea000383ffff */
.L_x_50:
[----:B--2---:R2:W3:Y:S02]  /*8190*/  SYNCS.PHASECHK.TRANS64.TRYWAIT P0, [R2+URZ+0x100], R4 ;  /* 0x00010004020075a7 */ /* 0x0044e400080011ff */
[----:B---3--:R-:W-:Y:S05]  /*81a0*/  @!P0 NANOSLEEP.SYNCS 0x989680 ;  /* 0x009896800000895d */ /* 0x008fea0003900000 */
[----:B------:R-:W3:Y:S02]  /*81b0*/  @!P0 SYNCS.PHASECHK.TRANS64 P0, [R2+URZ+0x100], R4 ;  /* 0x00010004020085a7 */ /* 0x000ee400080010ff */
[----:B---3--:R-:W-:Y:S05]  /*81c0*/  @!P0 BRA `(.L_x_50) ;  /* 0xfffffffc00f08947 */ /* 0x008fea000383ffff */
[----:B------:R-:W-:Y:S05]  /*81d0*/  BRA `(.L_x_138) ;  /* 0xffffffac00187947 */ /* 0x000fea000383ffff */
.L_x_51:
[----:B------:R-:W-:-:S07]  /*81e0*/  MOV R2, UR4 ;  /* 0x0000000400027c02 */ /* 0x000fce0008000f00 */
.L_x_139:
[----:B--2---:R2:W3:Y:S02]  /*81f0*/  SYNCS.PHASECHK.TRANS64.TRYWAIT P0, [R2+URZ+0xb0], R5 ;  /* 0x0000b005020075a7 */ /* 0x0044e400080011ff */
[----:B---3--:R-:W-:Y:S05]  /*8200*/  @!P0 NANOSLEEP.SYNCS 0x989680 ;  /* 0x009896800000895d */ /* 0x008fea0003900000 */
[----:B------:R-:W3:Y:S02]  /*8210*/  @!P0 SYNCS.PHASECHK.TRANS64 P0, [R2+URZ+0xb0], R5 ;  /* 0x0000b005020085a7 */ /* 0x000ee400080010ff */
[----:B---3--:R-:W-:Y:S05]  /*8220*/  @!P0 BRA `(.L_x_139) ;  /* 0xfffffffc00f08947 */ /* 0x008fea000383ffff */
[----:B------:R-:W-:Y:S05]  /*8230*/  BRA `(.L_x_140) ;  /* 0xffffffac00287947 */ /* 0x000fea000383ffff */
.L_x_52:
[----:B--2---:R2:W3:Y:S02]  /*8240*/  SYNCS.PHASECHK.TRANS64.TRYWAIT P1, [R2+URZ+0xa0], R4 ;  /* 0x0000a004020075a7 */ /* 0x0044e400080211ff */
[----:B---3--:R-:W-:Y:S05]  /*8250*/  @!P1 NANOSLEEP.SYNCS 0x989680 ;  /* 0x009896800000995d */ /* 0x008fea0003900000 */
[----:B------:R-:W3:Y:S02]  /*8260*/  @!P1 SYNCS.PHASECHK.TRANS64 P1, [R2+URZ+0xa0], R4 ;  /* 0x0000a004020095a7 */ /* 0x000ee400080210ff */
[----:B---3--:R-:W-:Y:S05]  /*8270*/  @!P1 BRA `(.L_x_52) ;  /* 0xfffffffc00f09947 */ /* 0x008fea000383ffff */
[----:B------:R-:W-:Y:S05]  /*8280*/  BRA `(.L_x_141) ;  /* 0xffffffac00587947 */ /* 0x000fea000383ffff */
.L_x_55:
[----:B------:R-:W-:-:S07]  /*8290*/  MOV R0, UR4 ;  /* 0x0000000400007c02 */ /* 0x000fce0008000f00 */
.L_x_142:
[----:B--2---:R2:W3:Y:S02]  /*82a0*/  SYNCS.PHASECHK.TRANS64.TRYWAIT P0, [R0+URZ+0xb0], R2 ;  /* 0x0000b002000075a7 */ /* 0x0044e400080011ff */
[----:B---3--:R-:W-:Y:S05]  /*82b0*/  @!P0 NANOSLEEP.SYNCS 0x989680 ;  /* 0x009896800000895d */ /* 0x008fea0003900000 */
[----:B------:R-:W3:Y:S02]  /*82c0*/  @!P0 SYNCS.PHASECHK.TRANS64 P0, [R0+URZ+0xb0], R2 ;  /* 0x0000b002000085a7 */ /* 0x000ee400080010ff */
[----:B---3--:R-:W-:Y:S05]  /*82d0*/  @!P0 BRA `(.L_x_142) ;  /* 0xfffffffc00f08947 */ /* 0x008fea000383ffff */
[----:B------:R-:W-:Y:S05]  /*82e0*/  BRA `(.L_x_54) ;  /* 0xffffffac00ac7947 */ /* 0x000fea000383ffff */
.L_x_62:
[----:B-1----:R1:W2:Y:S02]  /*82f0*/  SYNCS.PHASECHK.TRANS64.TRYWAIT P1, [R0+URZ+0xa0], R2 ;  /* 0x0000a002000075a7 */ /* 0x0022a400080211ff */
[----:B--2---:R-:W-:Y:S05]  /*8300*/  @!P1 NANOSLEEP.SYNCS 0x989680 ;  /* 0x009896800000995d */ /* 0x004fea0003900000 */
[----:B------:R-:W2:Y:S02]  /*8310*/  @!P1 SYNCS.PHASECHK.TRANS64 P1, [R0+URZ+0xa0], R2 ;  /* 0x0000a002000095a7 */ /* 0x000ea400080210ff */
[----:B--2---:R-:W-:Y:S05]  /*8320*/  @!P1 BRA `(.L_x_62) ;  /* 0xfffffffc00f09947 */ /* 0x004fea000383ffff */
[----:B------:R-:W-:Y:S05]  /*8330*/  BRA `(.L_x_143) ;  /* 0xffffffb400407947 */ /* 0x000fea000383ffff */
.L_x_63:
[----:B------:R-:W-:-:S07]  /*8340*/  MOV R2, UR46 ;  /* 0x0000002e00027c02 */ /* 0x000fce0008000f00 */
.L_x_144:
[----:B-1----:R1:W2:Y:S02]  /*8350*/  SYNCS.PHASECHK.TRANS64.TRYWAIT P0, [R2+URZ+0xe0], R0 ;  /* 0x0000e000020075a7 */ /* 0x0022a400080011ff */
[----:B--2---:R-:W-:Y:S05]  /*8360*/  @!P0 NANOSLEEP.SYNCS 0x989680 ;  /* 0x009896800000895d */ /* 0x004fea0003900000 */
[----:B------:R-:W2:Y:S02]  /*8370*/  @!P0 SYNCS.PHASECHK.TRANS64 P0, [R2+URZ+0xe0], R0 ;  /* 0x0000e000020085a7 */ /* 0x000ea400080010ff */
[----:B--2---:R-:W-:Y:S05]  /*8380*/  @!P0 BRA `(.L_x_144) ;  /* 0xfffffffc00f08947 */ /* 0x004fea000383ffff */
[----:B------:R-:W-:Y:S05]  /*8390*/  BRA `(.L_x_145) ;  /* 0xffffffb400907947 */ /* 0x000fea000383ffff */
.L_x_66:
[----:B------:R-:W-:Y:S07]  /*83a0*/  MOV R0, UR7 ;  /* 0x0000000700007c02 */ /* 0x000fee0008000f00 */
.L_x_146:
[----:B-1----:R1:W2:Y:S02]  /*83b0*/  SYNCS.PHASECHK.TRANS64.TRYWAIT P0, [R0+URZ], R2 ;  /* 0x00000002000075a7 */ /* 0x0022a400080011ff */
[----:B--2---:R-:W-:Y:S05]  /*83c0*/  @!P0 NANOSLEEP.SYNCS 0x989680 ;  /* 0x009896800000895d */ /* 0x004fea0003900000 */
[----:B------:R-:W2:Y:S02]  /*83d0*/  @!P0 SYNCS.PHASECHK.TRANS64 P0, [R0+URZ], R2 ;  /* 0x00000002000085a7 */ /* 0x000ea400080010ff */
[----:B--2---:R-:W-:Y:S05]  /*83e0*/  @!P0 BRA `(.L_x_146) ;  /* 0xfffffffc00f08947 */ /* 0x004fea000383ffff */
[----:B------:R-:W-:Y:S05]  /*83f0*/  BRA `(.L_x_65) ;  /* 0xffffffb400ac7947 */ /* 0x000fea000383ffff */
.L_x_69:
[----:B------:R-:W-:-:S07]  /*8400*/  MOV R0, UR4 ;  /* 0x0000000400007c02 */ /* 0x000fce0008000f00 */
.L_x_147:
[----:B--2---:R2:W4:Y:S02]  /*8410*/  SYNCS.PHASECHK.TRANS64.TRYWAIT P0, [R0+URZ], R2 ;  /* 0x00000002000075a7 */ /* 0x00452400080011ff */
[----:B----4-:R-:W-:Y:S05]  /*8420*/  @!P0 NANOSLEEP.SYNCS 0x989680 ;  /* 0x009896800000895d */ /* 0x010fea0003900000 */
[----:B------:R-:W4:Y:S02]  /*8430*/  @!P0 SYNCS.PHASECHK.TRANS64 P0, [R0+URZ], R2 ;  /* 0x00000002000085a7 */ /* 0x000f2400080010ff */
[----:B----4-:R-:W-:Y:S05]  /*8440*/  @!P0 BRA `(.L_x_147) ;  /* 0xfffffffc00f08947 */ /* 0x010fea000383ffff */
[----:B------:R-:W-:Y:S05]  /*8450*/  BRA `(.L_x_148) ;  /* 0xffffffb800d87947 */ /* 0x000fea000383ffff */
.L_x_70:
[----:B------:R-:W-:-:S07]  /*8460*/  MOV R0, UR5 ;  /* 0x0000000500007c02 */ /* 0x000fce0008000f00 */
.L_x_149:
[----:B-1----:R1:W2:Y:S02]  /*8470*/  SYNCS.PHASECHK.TRANS64.TRYWAIT P0, [R0+URZ], R3 ;  /* 0x00000003000075a7 */ /* 0x0022a400080011ff */
[----:B--2---:R-:W-:Y:S05]  /*8480*/  @!P0 NANOSLEEP.SYNCS 0x989680 ;  /* 0x009896800000895d */ /* 0x004fea0003900000 */
[----:B------:R-:W2:Y:S02]  /*8490*/  @!P0 SYNCS.PHASECHK.TRANS64 P0, [R0+URZ], R3 ;  /* 0x00000003000085a7 */ /* 0x000ea400080010ff */
[----:B--2---:R-:W-:Y:S05]  /*84a0*/  @!P0 BRA `(.L_x_149) ;  /* 0xfffffffc00f08947 */ /* 0x004fea000383ffff */
[----:B------:R-:W-:Y:S05]  /*84b0*/  BRA `(.L_x_150) ;  /* 0xffffffb800e47947 */ /* 0x000fea000383ffff */
.L_x_71:
[----:B------:R-:W-:-:S07]  /*84c0*/  MOV R0, UR5 ;  /* 0x0000000500007c02 */ /* 0x000fce0008000f00 */
.L_x_151:
[----:B-1----:R1:W2:Y:S02]  /*84d0*/  SYNCS.PHASECHK.TRANS64.TRYWAIT P0, [R0+URZ], R3 ;  /* 0x00000003000075a7 */ /* 0x0022a400080011ff */
[----:B--2---:R-:W-:Y:S05]  /*84e0*/  @!P0 NANOSLEEP.SYNCS 0x989680 ;  /* 0x009896800000895d */ /* 0x004fea0003900000 */
[----:B------:R-:W2:Y:S02]  /*84f0*/  @!P0 SYNCS.PHASECHK.TRANS64 P0, [R0+URZ], R3 ;  /* 0x00000003000085a7 */ /* 0x000ea400080010ff */
[----:B--2---:R-:W-:Y:S05]  /*8500*/  @!P0 BRA `(.L_x_151) ;  /* 0xfffffffc00f08947 */ /* 0x004fea000383ffff */
[----:B------:R-:W-:Y:S05]  /*8510*/  BRA `(.L_x_152) ;  /* 0xffffffb800f07947 */ /* 0x000fea000383ffff */
.L_x_72:
[----:B-1----:R-:W-:-:S07]  /*8520*/  MOV R0, UR4 ;  /* 0x0000000400007c02 */ /* 0x002fce0008000f00 */
.L_x_153:
[----:B-1----:R1:W2:Y:S02]  /*8530*/  SYNCS.PHASECHK.TRANS64.TRYWAIT P0, [R0+URZ], R2 ;  /* 0x00000002000075a7 */ /* 0x0022a400080011ff */
[----:B--2---:R-:W-:Y:S05]  /*8540*/  @!P0 NANOSLEEP.SYNCS 0x989680 ;  /* 0x009896800000895d */ /* 0x004fea0003900000 */
[----:B------:R-:W2:Y:S02]  /*8550*/  @!P0 SYNCS.PHASECHK.TRANS64 P0, [R0+URZ], R2 ;  /* 0x00000002000085a7 */ /* 0x000ea400080010ff */
[----:B--2---:R-:W-:Y:S05]  /*8560*/  @!P0 BRA `(.L_x_153) ;  /* 0xfffffffc00f08947 */ /* 0x004fea000383ffff */
[----:B------:R-:W-:Y:S05]  /*8570*/  BRA `(.L_x_154) ;  /* 0xffffffb800fc7947 */ /* 0x000fea000383ffff */
.L_x_77:
[----:B--2---:R2:W3:Y:S02]  /*8580*/  SYNCS.PHASECHK.TRANS64.TRYWAIT P0, [R8+URZ+0xa0], R0 ;  /* 0x0000a000080075a7 */ /* 0x0044e400080011ff */
[----:B---3--:R-:W-:Y:S05]  /*8590*/  @!P0 NANOSLEEP.SYNCS 0x989680 ;  /* 0x009896800000895d */ /* 0x008fea0003900000 */
[----:B------:R-:W3:Y:S02]  /*85a0*/  @!P0 SYNCS.PHASECHK.TRANS64 P0, [R8+URZ+0xa0], R0 ;  /* 0x0000a000080085a7 */ /* 0x000ee400080010ff */
[----:B---3--:R-:W-:Y:S05]  /*85b0*/  @!P0 BRA `(.L_x_77) ;  /* 0xfffffffc00f08947 */ /* 0x008fea000383ffff */
[----:B------:R-:W-:Y:S05]  /*85c0*/  BRA `(.L_x_155) ;  /* 0xffffffc000207947 */ /* 0x000fea000383ffff */
.L_x_80:
[----:B--2---:R-:W-:Y:S07]  /*85d0*/  MOV R0, UR24 ;  /* 0x0000001800007c02 */ /* 0x004fee0008000f00 */
.L_x_156:
[----:B--2---:R2:W3:Y:S02]  /*85e0*/  SYNCS.PHASECHK.TRANS64.TRYWAIT P1, [R0+URZ+0x98], R2 ;  /* 0x00009802000075a7 */ /* 0x0044e400080211ff */
[----:B---3--:R-:W-:Y:S05]  /*85f0*/  @!P1 NANOSLEEP.SYNCS 0x989680 ;  /* 0x009896800000995d */ /* 0x008fea0003900000 */
[----:B------:R-:W3:Y:S02]  /*8600*/  @!P1 SYNCS.PHASECHK.TRANS64 P1, [R0+URZ+0x98], R2 ;  /* 0x00009802000095a7 */ /* 0x000ee400080210ff */
[----:B---3--:R-:W-:Y:S05]  /*8610*/  @!P1 BRA `(.L_x_156) ;  /* 0xfffffffc00f09947 */ /* 0x008fea000383ffff */
[----:B------:R-:W-:Y:S05]  /*8620*/  BRA `(.L_x_79) ;  /* 0xffffffc400987947 */ /* 0x000fea000383ffff */
.L_x_83:
[----:B------:R-:W-:Y:S07]  /*8630*/  MOV R0, UR4 ;  /* 0x0000000400007c02 */ /* 0x000fee0008000f00 */
.L_x_157:
[----:B--2---:R2:W3:Y:S02]  /*8640*/  SYNCS.PHASECHK.TRANS64.TRYWAIT P0, [R0+URZ+0x78], R2 ;  /* 0x00007802000075a7 */ /* 0x0044e400080011ff */
[----:B---3--:R-:W-:Y:S05]  /*8650*/  @!P0 NANOSLEEP.SYNCS 0x989680 ;  /* 0x009896800000895d */ /* 0x008fea0003900000 */
[----:B------:R-:W3:Y:S02]  /*8660*/  @!P0 SYNCS.PHASECHK.TRANS64 P0, [R0+URZ+0x78], R2 ;  /* 0x00007802000085a7 */ /* 0x000ee400080010ff */
[----:B---3--:R-:W-:Y:S05]  /*8670*/  @!P0 BRA `(.L_x_157) ;  /* 0xfffffffc00f08947 */ /* 0x008fea000383ffff */
[----:B------:R-:W-:Y:S05]  /*8680*/  BRA `(.L_x_158) ;  /* 0xffffffc400f47947 */ /* 0x000fea000383ffff */
.L_x_84:
[----:B------:R-:W-:Y:S07]  /*8690*/  MOV R2, UR5 ;  /* 0x0000000500027c02 */ /* 0x000fee0008000f00 */
.L_x_159:
[----:B--2---:R2:W3:Y:S02]  /*86a0*/  SYNCS.PHASECHK.TRANS64.TRYWAIT P0, [R2+URZ+0x78], R0 ;  /* 0x00007800020075a7 */ /* 0x0044e400080011ff */
[----:B---3--:R-:W-:Y:S05]  /*86b0*/  @!P0 NANOSLEEP.SYNCS 0x989680 ;  /* 0x009896800000895d */ /* 0x008fea0003900000 */
[----:B------:R-:W3:Y:S02]  /*86c0*/  @!P0 SYNCS.PHASECHK.TRANS64 P0, [R2+URZ+0x78], R0 ;  /* 0x00007800020085a7 */ /* 0x000ee400080010ff */
[----:B---3--:R-:W-:Y:S05]  /*86d0*/  @!P0 BRA `(.L_x_159) ;  /* 0xfffffffc00f08947 */ /* 0x008fea000383ffff */
[----:B------:R-:W-:Y:S05]  /*86e0*/  BRA `(.L_x_160) ;  /* 0xffffffc8005c7947 */ /* 0x000fea000383ffff */
.L_x_86:
[----:B------:R-:W-:-:S07]  /*86f0*/  MOV R0, UR4 ;  /* 0x0000000400007c02 */ /* 0x000fce0008000f00 */
.L_x_161:
[----:B---3--:R3:W4:Y:S02]  /*8700*/  SYNCS.PHASECHK.TRANS64.TRYWAIT P0, [R0+URZ], R2 ;  /* 0x00000002000075a7 */ /* 0x00872400080011ff */
[----:B----4-:R-:W-:Y:S05]  /*8710*/  @!P0 NANOSLEEP.SYNCS 0x989680 ;  /* 0x009896800000895d */ /* 0x010fea0003900000 */
[----:B------:R-:W4:Y:S02]  /*8720*/  @!P0 SYNCS.PHASECHK.TRANS64 P0, [R0+URZ], R2 ;  /* 0x00000002000085a7 */ /* 0x000f2400080010ff */
[----:B----4-:R-:W-:Y:S05]  /*8730*/  @!P0 BRA `(.L_x_161) ;  /* 0xfffffffc00f08947 */ /* 0x010fea000383ffff */
[----:B------:R-:W-:Y:S05]  /*8740*/  BRA `(.L_x_162) ;  /* 0xffffffc800f07947 */ /* 0x000fea000383ffff */
.L_x_87:
[----:B------:R-:W-:-:S07]  /*8750*/  MOV R0, UR5 ;  /* 0x0000000500007c02 */ /* 0x000fce0008000f00 */
.L_x_163:
[----:B--2---:R2:W3:Y:S02]  /*8760*/  SYNCS.PHASECHK.TRANS64.TRYWAIT P0, [R0+URZ], R2 ;  /* 0x00000002000075a7 */ /* 0x0044e400080011ff */
[----:B---3--:R-:W-:Y:S05]  /*8770*/  @!P0 NANOSLEEP.SYNCS 0x989680 ;  /* 0x009896800000895d */ /* 0x008fea0003900000 */
[----:B------:R-:W3:Y:S02]  /*8780*/  @!P0 SYNCS.PHASECHK.TRANS64 P0, [R0+URZ], R2 ;  /* 0x00000002000085a7 */ /* 0x000ee400080010ff */
[----:B---3--:R-:W-:Y:S05]  /*8790*/  @!P0 BRA `(.L_x_163) ;  /* 0xfffffffc00f08947 */ /* 0x008fea000383ffff */
[----:B------:R-:W-:Y:S05]  /*87a0*/  BRA `(.L_x_164) ;  /* 0xffffffc800fc7947 */ /* 0x000fea000383ffff */
.L_x_89:
[----:B-1----:R1:W2:Y:S02]  /*87b0*/  SYNCS.PHASECHK.TRANS64.TRYWAIT P0, [R0+URZ+0xa0], R2 ;  /* 0x0000a002000075a7 */ /* 0x0022a400080011ff */
[----:B--2---:R-:W-:Y:S05]  /*87c0*/  @!P0 NANOSLEEP.SYNCS 0x989680 ;  /* 0x009896800000895d */ /* 0x004fea0003900000 */
[----:B------:R-:W2:Y:S02]  /*87d0*/  @!P0 SYNCS.PHASECHK.TRANS64 P0, [R0+URZ+0xa0], R2 ;  /* 0x0000a002000085a7 */ /* 0x000ea400080010ff */
[----:B--2---:R-:W-:Y:S05]  /*87e0*/  @!P0 BRA `(.L_x_89) ;  /* 0xfffffffc00f08947 */ /* 0x004fea000383ffff */
[----:B------:R-:W-:Y:S05]  /*87f0*/  BRA `(.L_x_165) ;  /* 0xffffffcc00ec7947 */ /* 0x000fea000383ffff */
.L_x_99:
[----:B-1----:R1:W3:Y:S02]  /*8800*/  SYNCS.PHASECHK.TRANS64.TRYWAIT P1, [R2+URZ+0x60], R0 ;  /* 0x00006000020075a7 */ /* 0x0022e400080211ff */
[----:B---3--:R-:W-:Y:S05]  /*8810*/  @!P1 NANOSLEEP.SYNCS 0x989680 ;  /* 0x009896800000995d */ /* 0x008fea0003900000 */
[----:B------:R-:W3:Y:S02]  /*8820*/  @!P1 SYNCS.PHASECHK.TRANS64 P1, [R2+URZ+0x60], R0 ;  /* 0x00006000020095a7 */ /* 0x000ee400080210ff */
[----:B---3--:R-:W-:Y:S05]  /*8830*/  @!P1 BRA `(.L_x_99) ;  /* 0xfffffffc00f09947 */ /* 0x008fea000383ffff */
[----:B------:R-:W-:Y:S05]  /*8840*/  BRA `(.L_x_98) ;  /* 0xffffffdc006c7947 */ /* 0x000fea000383ffff */
.L_x_101:
[----:B--2---:R2:W3:Y:S02]  /*8850*/  SYNCS.PHASECHK.TRANS64.TRYWAIT P0, [R71+URZ+0xc0], R3 ;  /* 0x0000c003470075a7 */ /* 0x0044e400080011ff */
[----:B---3--:R-:W-:Y:S05]  /*8860*/  @!P0 NANOSLEEP.SYNCS 0x989680 ;  /* 0x009896800000895d */ /* 0x008fea0003900000 */
[----:B------:R-:W3:Y:S02]  /*8870*/  @!P0 SYNCS.PHASECHK.TRANS64 P0, [R71+URZ+0xc0], R3 ;  /* 0x0000c003470085a7 */ /* 0x000ee400080010ff */
[----:B---3--:R-:W-:Y:S05]  /*8880*/  @!P0 BRA `(.L_x_101) ;  /* 0xfffffffc00f08947 */ /* 0x008fea000383ffff */
[----:B------:R-:W-:Y:S05]  /*8890*/  BRA `(.L_x_100) ;  /* 0xffffffdc00e47947 */ /* 0x000fea000383ffff */
.L_x_112:
[----:B-1----:R1:W2:Y:S02]  /*88a0*/  SYNCS.PHASECHK.TRANS64.TRYWAIT P0, [R2+URZ+0x60], R74 ;  /* 0x0000604a020075a7 */ /* 0x0022a400080011ff */
[----:B--2---:R-:W-:Y:S05]  /*88b0*/  @!P0 NANOSLEEP.SYNCS 0x989680 ;  /* 0x009896800000895d */ /* 0x004fea0003900000 */
[----:B------:R-:W2:Y:S02]  /*88c0*/  @!P0 SYNCS.PHASECHK.TRANS64 P0, [R2+URZ+0x60], R74 ;  /* 0x0000604a020085a7 */ /* 0x000ea400080010ff */
[----:B--2---:R-:W-:Y:S05]  /*88d0*/  @!P0 BRA `(.L_x_112) ;  /* 0xfffffffc00f08947 */ /* 0x004fea000383ffff */
[----:B------:R-:W-:Y:S05]  /*88e0*/  BRA `(.L_x_111) ;  /* 0xffffffe800307947 */ /* 0x000fea000383ffff */
        .weak           $__internal_0_$__cuda_sm10x_tcgen05_guardrail_trap_col_being_dealloced_not_returned_by_alloc
        .type           $__internal_0_$__cuda_sm10x_tcgen05_guardrail_trap_col_being_dealloced_not_returned_by_alloc,@function
        .size           $__internal_0_$__cuda_sm10x_tcgen05_guardrail_trap_col_being_dealloced_not_returned_by_alloc,($__internal_1_$__cuda_sm10x_tcgen05_guardrail_trap_phase_invalid_during_alloc - $__internal_0_$__cuda_sm10x_tcgen05_guardrail_trap_col_being_dealloced_not_returned_by_alloc)
$__internal_0_$__cuda_sm10x_tcgen05_guardrail_trap_col_being_dealloced_not_returned_by_alloc:
[----:B------:R-:W-:Y:S05]  /*88f0*/  BPT.TRAP 0x1 ;  /* 0x000000040000795c */ /* 0x000fea0000300000 */
[----:B------:R-:W-:-:S04]  /*8900*/  HFMA2 R3, -RZ, RZ, 0, 0 ;  /* 0x00000000ff037431 */ /* 0x000fc800000001ff */
[----:B------:R-:W-:Y:S05]  /*8910*/  RET.REL.NODEC R2 `(_ZN7cutlass13device_kernelINS_4gemm6kernel13GemmUniversalIN4cute5tupleIJiiiiEEENS1_10collective13CollectiveMmaINS1_35MainloopSm100TmaUmmaWarpSpecializedILi6ELi2ELi4ENS5_IJNS4_1CILi8EEENSA_ILi1EEESC_EEEEENS5_IJNSA_ILi64EEESF_SF_EEENS_10tfloat32_tENS5_IJlSC_lEEESH_SI_NS4_8TiledMMAINS4_8MMA_AtomIJNS4_17SM100_MMA_TF32_SSISH_SH_fLi64ELi64ELNS4_4UMMA5MajorE0ELSN_0ELNSM_7ScaleInE0ELSO_0EEEEEENS4_6LayoutINS5_IJSC_SC_SC_EEENS5_IJNSA_ILi0EEEST_ST_EEEEENS5_IJNS4_10UnderscoreESW_SW_EEEEENS4_13SM90_TMA_LOADENS4_14ComposedLayoutINS4_7SwizzleILi3ELi4ELi3EEENS4_18smem_ptr_flag_bitsILi32EEENSR_INS5_IJSB_NSA_ILi32EEEEEENS5_IJS15_SC_EEEEEEEvNS4_8identityENS4_23SM90_TMA_LOAD_MULTICASTES19_vS1A_EENS_8epilogue10collective18CollectiveEpilogueINS1D_23Sm100TmaWarpSpecializedILi3ELi2ELi16ELb1ELb0EEEJSG_NS5_IJNSR_ISF_SC_EENSR_IS15_SC_EEEEESH_SI_SH_SI_NS1D_6fusion15FusionCallbacksIS1H_NS1L_17LinearCombinationISH_fSH_fLNS_15FloatRoundStyleE2EEESG_S1K_JEEENS4_5SM1004TMEM4LOAD26SM100_TMEM_LOAD_16dp128b8xESZ_S19_NS4_17SM75_U32x4_LDSM_NENS4_14SM90_TMA_STOREES19_NS4_17SM90_U32x4_STSM_NENS4_39AutoVectorizingCopyWithAssumedAlignmentILi128EEEEEEvvEEEEvNT_6ParamsE) ;  /* 0xffffff7402b87950 */ /* 0x000fea0003c3ffff */
        .weak           $__internal_1_$__cuda_sm10x_tcgen05_guardrail_trap_phase_invalid_during_alloc
        .type           $__internal_1_$__cuda_sm10x_tcgen05_guardrail_trap_phase_invalid_during_alloc,@function
        .size           $__internal_1_$__cuda_sm10x_tcgen05_guardrail_trap_phase_invalid_during_alloc,($__internal_2_$__cuda_sm10x_tcgen05_guardrail_trap_unallocated_columns_being_dealloced - $__internal_1_$__cuda_sm10x_tcgen05_guardrail_trap_phase_invalid_during_alloc)
$__internal_1_$__cuda_sm10x_tcgen05_guardrail_trap_phase_invalid_during_alloc:
[----:B------:R-:W-:Y:S05]  /*8920*/  BPT.TRAP 0x1 ;  /* 0x000000040000795c */ /* 0x000fea0000300000 */
[----:B------:R-:W-:-:S04]  /*8930*/  MOV R5, 0x0 ;  /* 0x0000000000057802 */ /* 0x000fc80000000f00 */
[----:B------:R-:W-:Y:S05]  /*8940*/  RET.REL.NODEC R4 `(_ZN7cutlass13device_kernelINS_4gemm6kernel13GemmUniversalIN4cute5tupleIJiiiiEEENS1_10collective13CollectiveMmaINS1_35MainloopSm100TmaUmmaWarpSpecializedILi6ELi2ELi4ENS5_IJNS4_1CILi8EEENSA_ILi1EEESC_EEEEENS5_IJNSA_ILi64EEESF_SF_EEENS_10tfloat32_tENS5_IJlSC_lEEESH_SI_NS4_8TiledMMAINS4_8MMA_AtomIJNS4_17SM100_MMA_TF32_SSISH_SH_fLi64ELi64ELNS4_4UMMA5MajorE0ELSN_0ELNSM_7ScaleInE0ELSO_0EEEEEENS4_6LayoutINS5_IJSC_SC_SC_EEENS5_IJNSA_ILi0EEEST_ST_EEEEENS5_IJNS4_10UnderscoreESW_SW_EEEEENS4_13SM90_TMA_LOADENS4_14ComposedLayoutINS4_7SwizzleILi3ELi4ELi3EEENS4_18smem_ptr_flag_bitsILi32EEENSR_INS5_IJSB_NSA_ILi32EEEEEENS5_IJS15_SC_EEEEEEEvNS4_8identityENS4_23SM90_TMA_LOAD_MULTICASTES19_vS1A_EENS_8epilogue10collective18CollectiveEpilogueINS1D_23Sm100TmaWarpSpecializedILi3ELi2ELi16ELb1ELb0EEEJSG_NS5_IJNSR_ISF_SC_EENSR_IS15_SC_EEEEESH_SI_SH_SI_NS1D_6fusion15FusionCallbacksIS1H_NS1L_17LinearCombinationISH_fSH_fLNS_15FloatRoundStyleE2EEESG_S1K_JEEENS4_5SM1004TMEM4LOAD26SM100_TMEM_LOAD_16dp128b8xESZ_S19_NS4_17SM75_U32x4_LDSM_NENS4_14SM90_TMA_STOREES19_NS4_17SM90_U32x4_STSM_NENS4_39AutoVectorizingCopyWithAssumedAlignmentILi128EEEEEEvvEEEEvNT_6ParamsE) ;  /* 0xffffff7404ac7950 */ /* 0x000fea0003c3ffff */
        .weak           $__internal_2_$__cuda_sm10x_tcgen05_guardrail_trap_unallocated_columns_being_dealloced
        .type           $__internal_2_$__cuda_sm10x_tcgen05_guardrail_trap_unallocated_columns_being_dealloced,@function
        .size           $__internal_2_$__cuda_sm10x_tcgen05_guardrail_trap_unallocated_columns_being_dealloced,(.L_x_167 - $__internal_2_$__cuda_sm10x_tcgen05_guardrail_trap_unallocated_columns_being_dealloced)
$__internal_2_$__cuda_sm10x_tcgen05_guardrail_trap_unallocated_columns_being_dealloced:
[----:B------:R-:W-:Y:S05]  /*8950*/  BPT.TRAP 0x1 ;  /* 0x000000040000795c */ /* 0x000fea0000300000 */
[----:B------:R-:W-:-:S04]  /*8960*/  HFMA2 R3, -RZ, RZ, 0, 0 ;  /* 0x00000000ff037431 */ /* 0x000fc800000001ff */
[----:B------:R-:W-:Y:S05]  /*8970*/  RET.REL.NODEC R2 `(_ZN7cutlass13device_kernelINS_4gemm6kernel13GemmUniversalIN4cute5tupleIJiiiiEEENS1_10collective13CollectiveMmaINS1_35MainloopSm100TmaUmmaWarpSpecializedILi6ELi2ELi4ENS5_IJNS4_1CILi8EEENSA_ILi1EEESC_EEEEENS5_IJNSA_ILi64EEESF_SF_EEENS_10tfloat32_tENS5_IJlSC_lEEESH_SI_NS4_8TiledMMAINS4_8MMA_AtomIJNS4_17SM100_MMA_TF32_SSISH_SH_fLi64ELi64ELNS4_4UMMA5MajorE0ELSN_0ELNSM_7ScaleInE0ELSO_0EEEEEENS4_6LayoutINS5_IJSC_SC_SC_EEENS5_IJNSA_ILi0EEEST_ST_EEEEENS5_IJNS4_10UnderscoreESW_SW_EEEEENS4_13SM90_TMA_LOADENS4_14ComposedLayoutINS4_7SwizzleILi3ELi4ELi3EEENS4_18smem_ptr_flag_bitsILi32EEENSR_INS5_IJSB_NSA_ILi32EEEEEENS5_IJS15_SC_EEEEEEEvNS4_8identityENS4_23SM90_TMA_LOAD_MULTICASTES19_vS1A_EENS_8epilogue10collective18CollectiveEpilogueINS1D_23Sm100TmaWarpSpecializedILi3ELi2ELi16ELb1ELb0EEEJSG_NS5_IJNSR_ISF_SC_EENSR_IS15_SC_EEEEESH_SI_SH_SI_NS1D_6fusion15FusionCallbacksIS1H_NS1L_17LinearCombinationISH_fSH_fLNS_15FloatRoundStyleE2EEESG_S1K_JEEENS4_5SM1004TMEM4LOAD26SM100_TMEM_LOAD_16dp128b8xESZ_S19_NS4_17SM75_U32x4_LDSM_NENS4_14SM90_TMA_STOREES19_NS4_17SM90_U32x4_STSM_NENS4_39AutoVectorizingCopyWithAssumedAlignmentILi128EEEEEEvvEEEEvNT_6ParamsE) ;  /* 0xffffff7402a07950 */ /* 0x000fea0003c3ffff */
.L_x_166:
[----:B------:R-:W-:-:S00]  /*8980*/  BRA `(.L_x_166) ;  /* 0xfffffffc00fc7947 */ /* 0x000fc0000383ffff */
[----:B------:R-:W-:-:S00]  /*8990*/  NOP ;  /* 0x0000000000007918 */ /* 0x000fc00000000000 */
        /* <DEDUP_REMOVED lines=14> */
.L_x_167:


//--------------------- .nv.global.init           --------------------------
	.section	.nv.global.init,"aw",@progbits
.nv.global.init:
	.type		$str$27,@object
	.size		$str$27,($str$28 - $str$27)
$str$27:
        /*0000*/ 	.byte	0x28, 0x61, 0x64, 0x64, 0x72, 0x65, 0x73, 0x73, 0x20, 0x26, 0x20, 0x6d, 0x61, 0x73, 0x6b, 0x29
        /*0010*/ 	.byte	0x20, 0x3d, 0x3d, 0x20, 0x30, 0x00
	.type		$str$28,@object
	.size		$str$28,($str$26 - $str$28)
$str$28:
        /*0016*/ 	.byte	0x2f, 0x74, 0x6d, 0x70, 0x2f, 0x63, 0x75, 0x74, 0x6c, 0x61, 0x73, 0x73, 0x5f, 0x73, 0x77, 0x65
        /*0026*/ 	.byte	0x65, 0x70, 0x5f, 0x73, 0x72, 0x63, 0x2f, 0x69, 0x6e, 0x63, 0x6c, 0x75, 0x64, 0x65, 0x2f, 0x63
        /*0036*/ 	.byte	0x75, 0x74, 0x65, 0x2f, 0x70, 0x6f, 0x69, 0x6e, 0x74, 0x65, 0x72, 0x5f, 0x66, 0x6c, 0x61, 0x67
        /*0046*/ 	.byte	0x67, 0x65, 0x64, 0x2e, 0x68, 0x70, 0x70, 0x00
	.type		$str$26,@object
	.size		$str$26,($str$25 - $str$26)
$str$26:
        /*004e*/ 	.byte	0x2f, 0x74, 0x6d, 0x70, 0x2f, 0x63, 0x75, 0x74, 0x6c, 0x61, 0x73, 0x73, 0x5f, 0x73, 0x77, 0x65
        /*005e*/ 	.byte	0x65, 0x70, 0x5f, 0x73, 0x72, 0x63, 0x2f, 0x69, 0x6e, 0x63, 0x6c, 0x75, 0x64, 0x65, 0x2f, 0x63
        /*006e*/ 	.byte	0x75, 0x74, 0x65, 0x2f, 0x61, 0x74, 0x6f, 0x6d, 0x2f, 0x63, 0x6f, 0x70, 0x79, 0x5f, 0x74, 0x72
        /*007e*/ 	.byte	0x61, 0x69, 0x74, 0x73, 0x5f, 0x73, 0x6d, 0x31, 0x30, 0x30, 0x2e, 0x68, 0x70, 0x70, 0x00
	.type		$str$25,@object
	.size		$str$25,(__unnamed_1 - $str$25)
$str$25:
        /*008d*/ 	.byte	0x28, 0x28, 0x75, 0x69, 0x6e, 0x74, 0x33, 0x32, 0x5f, 0x74, 0x28, 0x74, 0x68, 0x72, 0x65, 0x61
        /*009d*/ 	.byte	0x64, 0x49, 0x64, 0x78, 0x2e, 0x78, 0x29, 0x20, 0x2f, 0x20, 0x33, 0x32, 0x29, 0x20, 0x25, 0x20
        /*00ad*/ 	.byte	0x34, 0x29, 0x20, 0x3d, 0x3d, 0x20, 0x28, 0x28, 0x28, 0x74, 0x6d, 0x65, 0x6d, 0x5f, 0x61, 0x64
        /*00bd*/ 	.byte	0x64, 0x72, 0x20, 0x3e, 0x3e, 0x20, 0x31, 0x36, 0x29, 0x20, 0x2f, 0x20, 0x33, 0x32, 0x29, 0x20
        /*00cd*/ 	.byte	0x25, 0x20, 0x34, 0x29, 0x00
	.type		__unnamed_1,@object
	.size		__unnamed_1,(__unnamed_2 - __unnamed_1)
__unnamed_1:
        /*00d2*/ 	.byte	0x61, 0x75, 0x74, 0x6f, 0x20, 0x63, 0x75, 0x74, 0x65, 0x3a, 0x3a, 0x61, 0x73, 0x5f, 0x70, 0x6f
        /* <DEDUP_REMOVED lines=24> */
        /*0262*/ 	.byte	0x30, 0x34, 0x38, 0x3e, 0x3e, 0x3e, 0x3e, 0x5d, 0x00
	.type		__unnamed_2,@object
	.size		__unnamed_2,(.L_2 - __unnamed_2)
__unnamed_2:
        /* <DEDUP_REMOVED lines=45> */
        /*053b*/ 	.byte	0x3e, 0x3e, 0x3e, 0x5d, 0x00
.L_2:


//--------------------- .nv.shared._ZN7cutlass13device_kernelINS_4gemm6kernel13GemmUniversalIN4cute5tupleIJiiiiEEENS1_10collective13CollectiveMmaINS1_35MainloopSm100TmaUmmaWarpSpecializedILi6ELi2ELi4ENS5_IJNS4_1CILi8EEENSA_ILi1EEESC_EEEEENS5_IJNSA_ILi64EEESF_SF_EEENS_10tfloat32_tENS5_IJlSC_lEEESH_SI_NS4_8TiledMMAINS4_8MMA_AtomIJNS4_17SM100_MMA_TF32_SSISH_SH_fLi64ELi64ELNS4_4UMMA5MajorE0ELSN_0ELNSM_7ScaleInE0ELSO_0EEEEEENS4_6LayoutINS5_IJSC_SC_SC_EEENS5_IJNSA_ILi0EEEST_ST_EEEEENS5_IJNS4_10UnderscoreESW_SW_EEEEENS4_13SM90_TMA_LOADENS4_14ComposedLayoutINS4_7SwizzleILi3ELi4ELi3EEENS4_18smem_ptr_flag_bitsILi32EEENSR_INS5_IJSB_NSA_ILi32EEEEEENS5_IJS15_SC_EEEEEEEvNS4_8identityENS4_23SM90_TMA_LOAD_MULTICASTES19_vS1A_EENS_8epilogue10collective18CollectiveEpilogueINS1D_23Sm100TmaWarpSpecializedILi3ELi2ELi16ELb1ELb0EEEJSG_NS5_IJNSR_ISF_SC_EENSR_IS15_SC_EEEEESH_SI_SH_SI_NS1D_6fusion15FusionCallbacksIS1H_NS1L_17LinearCombinationISH_fSH_fLNS_15FloatRoundStyleE2EEESG_S1K_JEEENS4_5SM1004TMEM4LOAD26SM100_TMEM_LOAD_16dp128b8xESZ_S19_NS4_17SM75_U32x4_LDSM_NENS4_14SM90_TMA_STOREES19_NS4_17SM90_U32x4_STSM_NENS4_39AutoVectorizingCopyWithAssumedAlignmentILi128EEEEEEvvEEEEvNT_6ParamsE --------------------------
	.section	.nv.shared._ZN7cutlass13device_kernelINS_4gemm6kernel13GemmUniversalIN4cute5tupleIJiiiiEEENS1_10collective13CollectiveMmaINS1_35MainloopSm100TmaUmmaWarpSpecializedILi6ELi2ELi4ENS5_IJNS4_1CILi8EEENSA_ILi1EEESC_EEEEENS5_IJNSA_ILi64EEESF_SF_EEENS_10tfloat32_tENS5_IJlSC_lEEESH_SI_NS4_8TiledMMAINS4_8MMA_AtomIJNS4_17SM100_MMA_TF32_SSISH_SH_fLi64ELi64ELNS4_4UMMA5MajorE0ELSN_0ELNSM_7ScaleInE0ELSO_0EEEEEENS4_6LayoutINS5_IJSC_SC_SC_EEENS5_IJNSA_ILi0EEEST_ST_EEEEENS5_IJNS4_10UnderscoreESW_SW_EEEEENS4_13SM90_TMA_LOADENS4_14ComposedLayoutINS4_7SwizzleILi3ELi4ELi3EEENS4_18smem_ptr_flag_bitsILi32EEENSR_INS5_IJSB_NSA_ILi32EEEEEENS5_IJS15_SC_EEEEEEEvNS4_8identityENS4_23SM90_TMA_LOAD_MULTICASTES19_vS1A_EENS_8epilogue10collective18CollectiveEpilogueINS1D_23Sm100TmaWarpSpecializedILi3ELi2ELi16ELb1ELb0EEEJSG_NS5_IJNSR_ISF_SC_EENSR_IS15_SC_EEEEESH_SI_SH_SI_NS1D_6fusion15FusionCallbacksIS1H_NS1L_17LinearCombinationISH_fSH_fLNS_15FloatRoundStyleE2EEESG_S1K_JEEENS4_5SM1004TMEM4LOAD26SM100_TMEM_LOAD_16dp128b8xESZ_S19_NS4_17SM75_U32x4_LDSM_NENS4_14SM90_TMA_STOREES19_NS4_17SM90_U32x4_STSM_NENS4_39AutoVectorizingCopyWithAssumedAlignmentILi128EEEEEEvvEEEEvNT_6ParamsE,"aw",@nobits
	.sectionflags	@""
	.align	16
	.zero		1024


//--------------------- .nv.shared.reserved.0     --------------------------
	.section	.nv.shared.reserved.0,"aw",@nobits
	.weak		__nv_reservedSMEM_offset_0_alias
	.size		__nv_reservedSMEM_offset_0_alias, 0, 64
	.other		__nv_reservedSMEM_offset_0_alias,@"STO_CUDA_RESERVED_SHARED STV_DEFAULT"
__nv_reservedSMEM_offset_0_alias:
	.zero		0
.nv.shared.reserved.0:
	.zero		64
	.weak		__nv_reservedSMEM_tcgen05_partition
	.type		__nv_reservedSMEM_tcgen05_partition,@object
	.size		__nv_reservedSMEM_tcgen05_partition,(.L_0 - __nv_reservedSMEM_tcgen05_partition)
__nv_reservedSMEM_tcgen05_partition:
	.zero		32
.L_0:


//--------------------- .nv.global                --------------------------
	.section	.nv.global,"aw",@nobits
.nv.global:
	.type		_ZN40_INTERNAL_029c5490_4_k_cu_a474f64c_343124cute1_E,@object
	.size		_ZN40_INTERNAL_029c5490_4_k_cu_a474f64c_343124cute1_E,(_ZN40_INTERNAL_029c5490_4_k_cu_a474f64c_343124cuda3std3__45__cpo6cbeginE - _ZN40_INTERNAL_029c5490_4_k_cu_a474f64c_343124cute1_E)
_ZN40_INTERNAL_029c5490_4_k_cu_a474f64c_343124cute1_E:
	.zero		1
	.type		_ZN40_INTERNAL_029c5490_4_k_cu_a474f64c_343124cuda3std3__45__cpo6cbeginE,@object
	.size		_ZN40_INTERNAL_029c5490_4_k_cu_a474f64c_343124cuda3std3__45__cpo6cbeginE,(_ZN40_INTERNAL_029c5490_4_k_cu_a474f64c_343124cuda3std3__48in_placeE - _ZN40_INTERNAL_029c5490_4_k_cu_a474f64c_343124cuda3std3__45__cpo6cbeginE)
_ZN40_INTERNAL_029c5490_4_k_cu_a474f64c_343124cuda3std3__45__cpo6cbeginE:
	.zero		1
	.type		_ZN40_INTERNAL_029c5490_4_k_cu_a474f64c_343124cuda3std3__48in_placeE,@object
	.size		_ZN40_INTERNAL_029c5490_4_k_cu_a474f64c_343124cuda3std3__48in_placeE,(_ZN40_INTERNAL_029c5490_4_k_cu_a474f64c_343124cuda3std6ranges3__45__cpo9iter_moveE - _ZN40_INTERNAL_029c5490_4_k_cu_a474f64c_343124cuda3std3__48in_placeE)
_ZN40_INTERNAL_029c5490_4_k_cu_a474f64c_343124cuda3std3__48in_placeE:
	.zero		1
	.type		_ZN40_INTERNAL_029c5490_4_k_cu_a474f64c_343124cuda3std6ranges3__45__cpo9iter_moveE,@object
	.size		_ZN40_INTERNAL_029c5490_4_k_cu_a474f64c_343124cuda3std6ranges3__45__cpo9iter_moveE,(_ZN40_INTERNAL_029c5490_4_k_cu_a474f64c_343124cuda3std3__45__cpo5beginE - _ZN40_INTERNAL_029c5490_4_k_cu_a474f64c_343124cuda3std6ranges3__45__cpo9iter_moveE)
_ZN40_INTERNAL_029c5490_4_k_cu_a474f64c_343124cuda3std6ranges3__45__cpo9iter_moveE:
	.zero		1
	.type		_ZN40_INTERNAL_029c5490_4_k_cu_a474f64c_343124cuda3std3__45__cpo5beginE,@object
	.size		_ZN40_INTERNAL_029c5490_4_k_cu_a474f64c_343124cuda3std3__45__cpo5beginE,(_ZN40_INTERNAL_029c5490_4_k_cu_a474f64c_343124cuda3std3__442_GLOBAL__N__029c5490_4_k_cu_a474f64c_343126ignoreE - _ZN40_INTERNAL_029c5490_4_k_cu_a474f64c_343124cuda3std3__45__cpo5beginE)
_ZN40_INTERNAL_029c5490_4_k_cu_a474f64c_343124cuda3std3__45__cpo5beginE:
	.zero		1
	.type		_ZN40_INTERNAL_029c5490_4_k_cu_a474f64c_343124cuda3std3__442_GLOBAL__N__029c5490_4_k_cu_a474f64c_343126ignoreE,@object
	.size		_ZN40_INTERNAL_029c5490_4_k_cu_a474f64c_343124cuda3std3__442_GLOBAL__N__029c5490_4_k_cu_a474f64c_343126ignoreE,(_ZN40_INTERNAL_029c5490_4_k_cu_a474f64c_343124cute7productE - _ZN40_INTERNAL_029c5490_4_k_cu_a474f64c_343124cuda3std3__442_GLOBAL__N__029c5490_4_k_cu_a474f64c_343126ignoreE)
_ZN40_INTERNAL_029c5490_4_k_cu_a474f64c_343124cuda3std3__442_GLOBAL__N__029c5490_4_k_cu_a474f64c_343126ignoreE:
	.zero		1
	.type		_ZN40_INTERNAL_029c5490_4_k_cu_a474f64c_343124cute7productE,@object
	.size		_ZN40_INTERNAL_029c5490_4_k_cu_a474f64c_343124cute7productE,(_ZN40_INTERNAL_029c5490_4_k_cu_a474f64c_343124cuda3std3__45__cpo3endE - _ZN40_INTERNAL_029c5490_4_k_cu_a474f64c_343124cute7productE)
_ZN40_INTERNAL_029c5490_4_k_cu_a474f64c_343124cute7productE:
	.zero		1
	.type		_ZN40_INTERNAL_029c5490_4_k_cu_a474f64c_343124cuda3std3__45__cpo3endE,@object
	.size		_ZN40_INTERNAL_029c5490_4_k_cu_a474f64c_343124cuda3std3__45__cpo3endE,(_ZN40_INTERNAL_029c5490_4_k_cu_a474f64c_343124cuda3std3__419piecewise_constructE - _ZN40_INTERNAL_029c5490_4_k_cu_a474f64c_343124cuda3std3__45__cpo3endE)
_ZN40_INTERNAL_029c5490_4_k_cu_a474f64c_343124cuda3std3__45__cpo3endE:
	.zero		1
	.type		_ZN40_INTERNAL_029c5490_4_k_cu_a474f64c_343124cuda3std3__419piecewise_constructE,@object
	.size		_ZN40_INTERNAL_029c5490_4_k_cu_a474f64c_343124cuda3std3__419piecewise_constructE,(_ZN40_INTERNAL_029c5490_4_k_cu_a474f64c_343124cuda3std3__45__cpo4cendE - _ZN40_INTERNAL_029c5490_4_k_cu_a474f64c_343124cuda3std3__419piecewise_constructE)
_ZN40_INTERNAL_029c5490_4_k_cu_a474f64c_343124cuda3std3__419piecewise_constructE:
	.zero		1
	.type		_ZN40_INTERNAL_029c5490_4_k_cu_a474f64c_343124cuda3std3__45__cpo4cendE,@object
	.size		_ZN40_INTERNAL_029c5490_4_k_cu_a474f64c_343124cuda3std3__45__cpo4cendE,(_ZN40_INTERNAL_029c5490_4_k_cu_a474f64c_343124cuda3std6ranges3__45__cpo4swapE - _ZN40_INTERNAL_029c5490_4_k_cu_a474f64c_343124cuda3std3__45__cpo4cendE)
_ZN40_INTERNAL_029c5490_4_k_cu_a474f64c_343124cuda3std3__45__cpo4cendE:
	.zero		1
	.type		_ZN40_INTERNAL_029c5490_4_k_cu_a474f64c_343124cuda3std6ranges3__45__cpo4swapE,@object
	.size		_ZN40_INTERNAL_029c5490_4_k_cu_a474f64c_343124cuda3std6ranges3__45__cpo4swapE,(.L_10 - _ZN40_INTERNAL_029c5490_4_k_cu_a474f64c_343124cuda3std6ranges3__45__cpo4swapE)
_ZN40_INTERNAL_029c5490_4_k_cu_a474f64c_343124cuda3std6ranges3__45__cpo4swapE:
	.zero		1
.L_10:


//--------------------- .nv.constant0._ZN7cutlass13device_kernelINS_4gemm6kernel13GemmUniversalIN4cute5tupleIJiiiiEEENS1_10collective13CollectiveMmaINS1_35MainloopSm100TmaUmmaWarpSpecializedILi6ELi2ELi4ENS5_IJNS4_1CILi8EEENSA_ILi1EEESC_EEEEENS5_IJNSA_ILi64EEESF_SF_EEENS_10tfloat32_tENS5_IJlSC_lEEESH_SI_NS4_8TiledMMAINS4_8MMA_AtomIJNS4_17SM100_MMA_TF32_SSISH_SH_fLi64ELi64ELNS4_4UMMA5MajorE0ELSN_0ELNSM_7ScaleInE0ELSO_0EEEEEENS4_6LayoutINS5_IJSC_SC_SC_EEENS5_IJNSA_ILi0EEEST_ST_EEEEENS5_IJNS4_10UnderscoreESW_SW_EEEEENS4_13SM90_TMA_LOADENS4_14ComposedLayoutINS4_7SwizzleILi3ELi4ELi3EEENS4_18smem_ptr_flag_bitsILi32EEENSR_INS5_IJSB_NSA_ILi32EEEEEENS5_IJS15_SC_EEEEEEEvNS4_8identityENS4_23SM90_TMA_LOAD_MULTICASTES19_vS1A_EENS_8epilogue10collective18CollectiveEpilogueINS1D_23Sm100TmaWarpSpecializedILi3ELi2ELi16ELb1ELb0EEEJSG_NS5_IJNSR_ISF_SC_EENSR_IS15_SC_EEEEESH_SI_SH_SI_NS1D_6fusion15FusionCallbacksIS1H_NS1L_17LinearCombinationISH_fSH_fLNS_15FloatRoundStyleE2EEESG_S1K_JEEENS4_5SM1004TMEM4LOAD26SM100_TMEM_LOAD_16dp128b8xESZ_S19_NS4_17SM75_U32x4_LDSM_NENS4_14SM90_TMA_STOREES19_NS4_17SM90_U32x4_STSM_NENS4_39AutoVectorizingCopyWithAssumedAlignmentILi128EEEEEEvvEEEEvNT_6ParamsE --------------------------
	.section	.nv.constant0._ZN7cutlass13device_kernelINS_4gemm6kernel13GemmUniversalIN4cute5tupleIJiiiiEEENS1_10collective13CollectiveMmaINS1_35MainloopSm100TmaUmmaWarpSpecializedILi6ELi2ELi4ENS5_IJNS4_1CILi8EEENSA_ILi1EEESC_EEEEENS5_IJNSA_ILi64EEESF_SF_EEENS_10tfloat32_tENS5_IJlSC_lEEESH_SI_NS4_8TiledMMAINS4_8MMA_AtomIJNS4_17SM100_MMA_TF32_SSISH_SH_fLi64ELi64ELNS4_4UMMA5MajorE0ELSN_0ELNSM_7ScaleInE0ELSO_0EEEEEENS4_6LayoutINS5_IJSC_SC_SC_EEENS5_IJNSA_ILi0EEEST_ST_EEEEENS5_IJNS4_10UnderscoreESW_SW_EEEEENS4_13SM90_TMA_LOADENS4_14ComposedLayoutINS4_7SwizzleILi3ELi4ELi3EEENS4_18smem_ptr_flag_bitsILi32EEENSR_INS5_IJSB_NSA_ILi32EEEEEENS5_IJS15_SC_EEEEEEEvNS4_8identityENS4_23SM90_TMA_LOAD_MULTICASTES19_vS1A_EENS_8epilogue10collective18CollectiveEpilogueINS1D_23Sm100TmaWarpSpecializedILi3ELi2ELi16ELb1ELb0EEEJSG_NS5_IJNSR_ISF_SC_EENSR_IS15_SC_EEEEESH_SI_SH_SI_NS1D_6fusion15FusionCallbacksIS1H_NS1L_17LinearCombinationISH_fSH_fLNS_15FloatRoundStyleE2EEESG_S1K_JEEENS4_5SM1004TMEM4LOAD26SM100_TMEM_LOAD_16dp128b8xESZ_S19_NS4_17SM75_U32x4_LDSM_NENS4_14SM90_TMA_STOREES19_NS4_17SM90_U32x4_STSM_NENS4_39AutoVectorizingCopyWithAssumedAlignmentILi128EEEEEEvvEEEEvNT_6ParamsE,"a",@progbits
	.sectionflags	@""
	.align	4
.nv.constant0._ZN7cutlass13device_kernelINS_4gemm6kernel13GemmUniversalIN4cute5tupleIJiiiiEEENS1_10collective13CollectiveMmaINS1_35MainloopSm100TmaUmmaWarpSpecializedILi6ELi2ELi4ENS5_IJNS4_1CILi8EEENSA_ILi1EEESC_EEEEENS5_IJNSA_ILi64EEESF_SF_EEENS_10tfloat32_tENS5_IJlSC_lEEESH_SI_NS4_8TiledMMAINS4_8MMA_AtomIJNS4_17SM100_MMA_TF32_SSISH_SH_fLi64ELi64ELNS4_4UMMA5MajorE0ELSN_0ELNSM_7ScaleInE0ELSO_0EEEEEENS4_6LayoutINS5_IJSC_SC_SC_EEENS5_IJNSA_ILi0EEEST_ST_EEEEENS5_IJNS4_10UnderscoreESW_SW_EEEEENS4_13SM90_TMA_LOADENS4_14ComposedLayoutINS4_7SwizzleILi3ELi4ELi3EEENS4_18smem_ptr_flag_bitsILi32EEENSR_INS5_IJSB_NSA_ILi32EEEEEENS5_IJS15_SC_EEEEEEEvNS4_8identityENS4_23SM90_TMA_LOAD_MULTICASTES19_vS1A_EENS_8epilogue10collective18CollectiveEpilogueINS1D_23Sm100TmaWarpSpecializedILi3ELi2ELi16ELb1ELb0EEEJSG_NS5_IJNSR_ISF_SC_EENSR_IS15_SC_EEEEESH_SI_SH_SI_NS1D_6fusion15FusionCallbacksIS1H_NS1L_17LinearCombinationISH_fSH_fLNS_15FloatRoundStyleE2EEESG_S1K_JEEENS4_5SM1004TMEM4LOAD26SM100_TMEM_LOAD_16dp128b8xESZ_S19_NS4_17SM75_U32x4_LDSM_NENS4_14SM90_TMA_STOREES19_NS4_17SM90_U32x4_STSM_NENS4_39AutoVectorizingCopyWithAssumedAlignmentILi128EEEEEEvvEEEEvNT_6ParamsE:
	.zero		2944


//--------------------- SYMBOLS --------------------------

	.type		.nv.reservedSmem.offset0,@object
	.size		.nv.reservedSmem.offset0,0x4
	.type		.nv.reservedSmem.cap,@object
	.size		.nv.reservedSmem.cap,0x4
	.type		__assertfail,@function
